// auto-generated by cutlass_sweep.gemm — config: {"arch": "sm_100", "cluster_m": 1, "cluster_n": 2, "dtype": "int8", "stages": 5, "tile_k": 64, "tile_m": 128, "tile_n": 128}
#include "cutlass/cutlass.h"
#include "cutlass/gemm/collective/collective_builder.hpp"
#include "cutlass/gemm/device/gemm_universal_adapter.h"
#include "cutlass/gemm/kernel/gemm_universal.hpp"
#include "cutlass/epilogue/collective/collective_builder.hpp"

using ElemA = int8_t;
using ElemB = int8_t;
using ElemCD = int8_t;
using Acc  = int32_t;
using TileShape    = cute::Shape<cute::_128, cute::_128, cute::_64>;
using ClusterShape = cute::Shape<cute::_1, cute::_2, cute::_1>;

using CollectiveEpilogue = typename cutlass::epilogue::collective::CollectiveBuilder<
    cutlass::arch::Sm100, cutlass::arch::OpClassTensorOp,
    TileShape, ClusterShape,
    cutlass::epilogue::collective::EpilogueTileAuto,
    Acc, Acc,
    ElemCD, cutlass::layout::RowMajor, 128 / cutlass::sizeof_bits<ElemCD>::value,
    ElemCD, cutlass::layout::RowMajor, 128 / cutlass::sizeof_bits<ElemCD>::value,
    cutlass::epilogue::collective::EpilogueScheduleAuto
  >::CollectiveOp;

using CollectiveMainloop = typename cutlass::gemm::collective::CollectiveBuilder<
    cutlass::arch::Sm100, cutlass::arch::OpClassTensorOp,
    ElemA, cutlass::layout::RowMajor, 128 / cutlass::sizeof_bits<ElemA>::value,
    ElemB, cutlass::layout::ColumnMajor, 128 / cutlass::sizeof_bits<ElemB>::value,
    Acc,
    TileShape, ClusterShape,
    cutlass::gemm::collective::StageCount<5>,
    cutlass::gemm::collective::KernelScheduleAuto
  >::CollectiveOp;

using GemmKernel = cutlass::gemm::kernel::GemmUniversal<
    cute::Shape<int,int,int,int>,
    CollectiveMainloop,
    CollectiveEpilogue
>;
using Gemm = cutlass::gemm::device::GemmUniversalAdapter<GemmKernel>;

// Force the device kernel symbol into the cubin without needing a host main.
auto* _anchor = &cutlass::device_kernel<GemmKernel>;


// ===== COMPILED SASS (sm_100a) =====

	.target	sm_100a

	.elftype	@"ET_EXEC"


//--------------------- .note.nv.tkinfo           --------------------------
	.section	.note.nv.tkinfo,"",@"SHT_NOTE"
	.sectionflags	@"SHF_NOTE_NV_TKINFO"
	.tkinfo
        /*0018*/ 	.word	0x00000002
        /*0030*/ 	.string	""
        /*0030*/ 	.string	"ptxas"
        /*0030*/ 	.string	"Cuda compilation tools, release 13.0, V13.0.88"
        /*0030*/ 	.string	"Build cuda_13.0.r13.0/compiler.36424714_0"
        /*0030*/ 	.string	"-arch sm_100a -m 64 "



//--------------------- .note.nv.cuinfo           --------------------------
	.section	.note.nv.cuinfo,"",@"SHT_NOTE"
	.sectionflags	@"SHF_NOTE_NV_CUINFO"
        /*0018*/ 	.short	0x0002
        /*001a*/ 	.short	0x0064
        /*001c*/ 	.short	0x0082
	.zero		2


//--------------------- .nv.info                  --------------------------
	.section	.nv.info,"",@"SHT_CUDA_INFO"
	.align	4


	//----- nvinfo : EIATTR_REGCOUNT
	.align		4
        /*0000*/ 	.byte	0x04, 0x2f
        /*0002*/ 	.short	(.L_19 - .L_18)
	.align		4
.L_18:
        /*0004*/ 	.word	index@(_ZN7cutlass13device_kernelINS_4gemm6kernel13GemmUniversalIN4cute5tupleIJiiiiEEENS1_10collective13CollectiveMmaINS1_35MainloopSm100TmaUmmaWarpSpecializedILi5ELi2ELi4ENS5_IJNS4_1CILi1EEENSA_ILi2EEESB_EEEEENS5_IJNSA_ILi128EEESF_NSA_ILi64EEEEEEaNS5_IJlSB_lEEEaSI_NS4_8TiledMMAINS4_8MMA_AtomIJNS4_15SM100_MMA_S8_SSIaaiLi128ELi128ELNS4_4UMMA5MajorE0ELSN_0ELNSM_8SaturateE0EEEEEENS4_6LayoutINS5_IJSB_SB_SB_EEENS5_IJNSA_ILi0EEEST_ST_EEEEENS5_IJNS4_10UnderscoreESW_SW_EEEEENS4_23SM90_TMA_LOAD_MULTICASTENS4_14ComposedLayoutINS4_7SwizzleILi2ELi4ELi3EEENS4_18smem_ptr_flag_bitsILi8EEENSR_INS5_IJNSA_ILi8EEESG_EEENS5_IJSG_SB_EEEEEEEvNS4_8identityENS4_13SM90_TMA_LOADES19_vS1A_EENS_8epilogue10collective18CollectiveEpilogueINS1D_23Sm100TmaWarpSpecializedILi2ELi2ELi64ELb0ELb0EEEJSH_NS5_IJNSR_ISF_SB_EENSR_ISG_SB_EEEEEaSI_aSI_NS1D_6fusion15FusionCallbacksIS1H_NS1L_17LinearCombinationIaiaiLNS_15FloatRoundStyleE2EEESH_S1K_JEEENS4_5SM1004TMEM4LOAD26SM100_TMEM_LOAD_32dp32b64xES1B_S19_NS4_39AutoVectorizingCopyWithAssumedAlignmentILi128EEENS4_14SM90_TMA_STOREES19_S1W_S1W_EEEvvEEEEvNT_6ParamsE)
        /*0008*/ 	.word	0x000000a4


	//----- nvinfo : EIATTR_FRAME_SIZE
	.align		4
.L_19:
        /*000c*/ 	.byte	0x04, 0x11
        /*000e*/ 	.short	(.L_21 - .L_20)
	.align		4
.L_20:
        /*0010*/ 	.word	index@($__internal_2_$__cuda_sm10x_tcgen05_guardrail_trap_unallocated_columns_being_dealloced)
        /*0014*/ 	.word	0x00000000


	//----- nvinfo : EIATTR_FRAME_SIZE
	.align		4
.L_21:
        /*0018*/ 	.byte	0x04, 0x11
        /*001a*/ 	.short	(.L_23 - .L_22)
	.align		4
.L_22:
        /*001c*/ 	.word	index@($__internal_1_$__cuda_sm10x_tcgen05_guardrail_trap_phase_invalid_during_alloc)
        /*0020*/ 	.word	0x00000000


	//----- nvinfo : EIATTR_FRAME_SIZE
	.align		4
.L_23:
        /*0024*/ 	.byte	0x04, 0x11
        /*0026*/ 	.short	(.L_25 - .L_24)
	.align		4
.L_24:
        /*0028*/ 	.word	index@($__internal_0_$__cuda_sm10x_tcgen05_guardrail_trap_col_being_dealloced_not_returned_by_alloc)
        /*002c*/ 	.word	0x00000000


	//----- nvinfo : EIATTR_FRAME_SIZE
	.align		4
.L_25:
        /*0030*/ 	.byte	0x04, 0x11
        /*0032*/ 	.short	(.L_27 - .L_26)
	.align		4
.L_26:
        /*0034*/ 	.word	index@(_ZN7cutlass13device_kernelINS_4gemm6kernel13GemmUniversalIN4cute5tupleIJiiiiEEENS1_10collective13CollectiveMmaINS1_35MainloopSm100TmaUmmaWarpSpecializedILi5ELi2ELi4ENS5_IJNS4_1CILi1EEENSA_ILi2EEESB_EEEEENS5_IJNSA_ILi128EEESF_NSA_ILi64EEEEEEaNS5_IJlSB_lEEEaSI_NS4_8TiledMMAINS4_8MMA_AtomIJNS4_15SM100_MMA_S8_SSIaaiLi128ELi128ELNS4_4UMMA5MajorE0ELSN_0ELNSM_8SaturateE0EEEEEENS4_6LayoutINS5_IJSB_SB_SB_EEENS5_IJNSA_ILi0EEEST_ST_EEEEENS5_IJNS4_10UnderscoreESW_SW_EEEEENS4_23SM90_TMA_LOAD_MULTICASTENS4_14ComposedLayoutINS4_7SwizzleILi2ELi4ELi3EEENS4_18smem_ptr_flag_bitsILi8EEENSR_INS5_IJNSA_ILi8EEESG_EEENS5_IJSG_SB_EEEEEEEvNS4_8identityENS4_13SM90_TMA_LOADES19_vS1A_EENS_8epilogue10collective18CollectiveEpilogueINS1D_23Sm100TmaWarpSpecializedILi2ELi2ELi64ELb0ELb0EEEJSH_NS5_IJNSR_ISF_SB_EENSR_ISG_SB_EEEEEaSI_aSI_NS1D_6fusion15FusionCallbacksIS1H_NS1L_17LinearCombinationIaiaiLNS_15FloatRoundStyleE2EEESH_S1K_JEEENS4_5SM1004TMEM4LOAD26SM100_TMEM_LOAD_32dp32b64xES1B_S19_NS4_39AutoVectorizingCopyWithAssumedAlignmentILi128EEENS4_14SM90_TMA_STOREES19_S1W_S1W_EEEvvEEEEvNT_6ParamsE)
        /*0038*/ 	.word	0x00000000


	//----- nvinfo : EIATTR_MIN_STACK_SIZE
	.align		4
.L_27:
        /*003c*/ 	.byte	0x04, 0x12
        /*003e*/ 	.short	(.L_29 - .L_28)
	.align		4
.L_28:
        /*0040*/ 	.word	index@(_ZN7cutlass13device_kernelINS_4gemm6kernel13GemmUniversalIN4cute5tupleIJiiiiEEENS1_10collective13CollectiveMmaINS1_35MainloopSm100TmaUmmaWarpSpecializedILi5ELi2ELi4ENS5_IJNS4_1CILi1EEENSA_ILi2EEESB_EEEEENS5_IJNSA_ILi128EEESF_NSA_ILi64EEEEEEaNS5_IJlSB_lEEEaSI_NS4_8TiledMMAINS4_8MMA_AtomIJNS4_15SM100_MMA_S8_SSIaaiLi128ELi128ELNS4_4UMMA5MajorE0ELSN_0ELNSM_8SaturateE0EEEEEENS4_6LayoutINS5_IJSB_SB_SB_EEENS5_IJNSA_ILi0EEEST_ST_EEEEENS5_IJNS4_10UnderscoreESW_SW_EEEEENS4_23SM90_TMA_LOAD_MULTICASTENS4_14ComposedLayoutINS4_7SwizzleILi2ELi4ELi3EEENS4_18smem_ptr_flag_bitsILi8EEENSR_INS5_IJNSA_ILi8EEESG_EEENS5_IJSG_SB_EEEEEEEvNS4_8identityENS4_13SM90_TMA_LOADES19_vS1A_EENS_8epilogue10collective18CollectiveEpilogueINS1D_23Sm100TmaWarpSpecializedILi2ELi2ELi64ELb0ELb0EEEJSH_NS5_IJNSR_ISF_SB_EENSR_ISG_SB_EEEEEaSI_aSI_NS1D_6fusion15FusionCallbacksIS1H_NS1L_17LinearCombinationIaiaiLNS_15FloatRoundStyleE2EEESH_S1K_JEEENS4_5SM1004TMEM4LOAD26SM100_TMEM_LOAD_32dp32b64xES1B_S19_NS4_39AutoVectorizingCopyWithAssumedAlignmentILi128EEENS4_14SM90_TMA_STOREES19_S1W_S1W_EEEvvEEEEvNT_6ParamsE)
        /*0044*/ 	.word	0x00000000
.L_29:


//--------------------- .nv.compat                --------------------------
	.section	.nv.compat,"",@"SHT_CUDA_COMPAT_INFO"
	.align	4
        /*0000*/ 	.byte	0x02, 0x09, 0x01, 0x00, 0x02, 0x02, 0x03, 0x00, 0x02, 0x05, 0x06, 0x00, 0x03, 0x07, 0x01, 0x01
        /*0010*/ 	.byte	0x02, 0x03, 0x01, 0x00, 0x02, 0x06, 0x01, 0x00, 0x04, 0x0b, 0x08, 0x00, 0x01, 0x00, 0x00, 0x00
        /*0020*/ 	.byte	0x00, 0x00, 0x00, 0x00


//--------------------- .nv.info._ZN7cutlass13device_kernelINS_4gemm6kernel13GemmUniversalIN4cute5tupleIJiiiiEEENS1_10collective13CollectiveMmaINS1_35MainloopSm100TmaUmmaWarpSpecializedILi5ELi2ELi4ENS5_IJNS4_1CILi1EEENSA_ILi2EEESB_EEEEENS5_IJNSA_ILi128EEESF_NSA_ILi64EEEEEEaNS5_IJlSB_lEEEaSI_NS4_8TiledMMAINS4_8MMA_AtomIJNS4_15SM100_MMA_S8_SSIaaiLi128ELi128ELNS4_4UMMA5MajorE0ELSN_0ELNSM_8SaturateE0EEEEEENS4_6LayoutINS5_IJSB_SB_SB_EEENS5_IJNSA_ILi0EEEST_ST_EEEEENS5_IJNS4_10UnderscoreESW_SW_EEEEENS4_23SM90_TMA_LOAD_MULTICASTENS4_14ComposedLayoutINS4_7SwizzleILi2ELi4ELi3EEENS4_18smem_ptr_flag_bitsILi8EEENSR_INS5_IJNSA_ILi8EEESG_EEENS5_IJSG_SB_EEEEEEEvNS4_8identityENS4_13SM90_TMA_LOADES19_vS1A_EENS_8epilogue10collective18CollectiveEpilogueINS1D_23Sm100TmaWarpSpecializedILi2ELi2ELi64ELb0ELb0EEEJSH_NS5_IJNSR_ISF_SB_EENSR_ISG_SB_EEEEEaSI_aSI_NS1D_6fusion15FusionCallbacksIS1H_NS1L_17LinearCombinationIaiaiLNS_15FloatRoundStyleE2EEESH_S1K_JEEENS4_5SM1004TMEM4LOAD26SM100_TMEM_LOAD_32dp32b64xES1B_S19_NS4_39AutoVectorizingCopyWithAssumedAlignmentILi128EEENS4_14SM90_TMA_STOREES19_S1W_S1W_EEEvvEEEEvNT_6ParamsE --------------------------
	.section	.nv.info._ZN7cutlass13device_kernelINS_4gemm6kernel13GemmUniversalIN4cute5tupleIJiiiiEEENS1_10collective13CollectiveMmaINS1_35MainloopSm100TmaUmmaWarpSpecializedILi5ELi2ELi4ENS5_IJNS4_1CILi1EEENSA_ILi2EEESB_EEEEENS5_IJNSA_ILi128EEESF_NSA_ILi64EEEEEEaNS5_IJlSB_lEEEaSI_NS4_8TiledMMAINS4_8MMA_AtomIJNS4_15SM100_MMA_S8_SSIaaiLi128ELi128ELNS4_4UMMA5MajorE0ELSN_0ELNSM_8SaturateE0EEEEEENS4_6LayoutINS5_IJSB_SB_SB_EEENS5_IJNSA_ILi0EEEST_ST_EEEEENS5_IJNS4_10UnderscoreESW_SW_EEEEENS4_23SM90_TMA_LOAD_MULTICASTENS4_14ComposedLayoutINS4_7SwizzleILi2ELi4ELi3EEENS4_18smem_ptr_flag_bitsILi8EEENSR_INS5_IJNSA_ILi8EEESG_EEENS5_IJSG_SB_EEEEEEEvNS4_8identityENS4_13SM90_TMA_LOADES19_vS1A_EENS_8epilogue10collective18CollectiveEpilogueINS1D_23Sm100TmaWarpSpecializedILi2ELi2ELi64ELb0ELb0EEEJSH_NS5_IJNSR_ISF_SB_EENSR_ISG_SB_EEEEEaSI_aSI_NS1D_6fusion15FusionCallbacksIS1H_NS1L_17LinearCombinationIaiaiLNS_15FloatRoundStyleE2EEESH_S1K_JEEENS4_5SM1004TMEM4LOAD26SM100_TMEM_LOAD_32dp32b64xES1B_S19_NS4_39AutoVectorizingCopyWithAssumedAlignmentILi128EEENS4_14SM90_TMA_STOREES19_S1W_S1W_EEEvvEEEEvNT_6ParamsE,"",@"SHT_CUDA_INFO"
	.sectionflags	@""
	.align	4


	//----- nvinfo : EIATTR_CUDA_API_VERSION
	.align		4
        /*0000*/ 	.byte	0x04, 0x37
        /*0002*/ 	.short	(.L_31 - .L_30)
.L_30:
        /*0004*/ 	.word	0x00000082


	//----- nvinfo : EIATTR_KPARAM_INFO
	.align		4
.L_31:
        /*0008*/ 	.byte	0x04, 0x17
        /*000a*/ 	.short	(.L_33 - .L_32)
.L_32:
        /*000c*/ 	.word	0x00000000
        /*0010*/ 	.short	0x0000
        /*0012*/ 	.short	0x0000
        /*0014*/ 	.byte	0x00, 0xf0, 0x01, 0x20


	//----- nvinfo : EIATTR_AT_ENTRY_FRAGMENTS
	.align		4
.L_33:
        /*0018*/ 	.byte	0x04, 0x4f
        /*001a*/ 	.short	(.L_35 - .L_34)


	//   ....[0]....
.L_34:
        /*001c*/ 	.word	0x00000006


	//----- nvinfo : EIATTR_RESERVED_SMEM_USED
	.align		4
.L_35:
        /*0020*/ 	.byte	0x01, 0x41
	.zero		2


	//----- nvinfo : EIATTR_SPARSE_MMA_MASK
	.align		4
        /*0024*/ 	.byte	0x03, 0x50
        /*0026*/ 	.short	0x0000


	//----- nvinfo : EIATTR_TCGEN05_1CTA_USED
	.align		4
        /*0028*/ 	.byte	0x01, 0x51
	.zero		2


	//----- nvinfo : EIATTR_MAXREG_COUNT
	.align		4
        /*002c*/ 	.byte	0x03, 0x1b
        /*002e*/ 	.short	0x00ff


	//----- nvinfo : EIATTR_NUM_BARRIERS
	.align		4
        /*0030*/ 	.byte	0x02, 0x4c
        /*0032*/ 	.byte	0x07
	.zero		1


	//----- nvinfo : EIATTR_EXTERNS
	.align		4
        /*0034*/ 	.byte	0x04, 0x0f
        /*0036*/ 	.short	(.L_37 - .L_36)


	//   ....[0]....
	.align		4
.L_36:
        /*0038*/ 	.word	index@(__assertfail)


	//----- nvinfo : EIATTR_MERCURY_ISA_VERSION
	.align		4
.L_37:
        /*003c*/ 	.byte	0x03, 0x5f
        /*003e*/ 	.short	0x0101


	//----- nvinfo : EIATTR_INT_WARP_WIDE_INSTR_OFFSETS
	.align		4
        /*0040*/ 	.byte	0x04, 0x31
        /*0042*/ 	.short	(.L_39 - .L_38)


	//   ....[0]....
.L_38:
        /*0044*/ 	.word	0x00003c00


	//   ....[1]....
        /*0048*/ 	.word	0x00003c20


	//   ....[2]....
        /*004c*/ 	.word	0x00003c50


	//   ....[3]....
        /*0050*/ 	.word	0x00004770


	//   ....[4]....
        /*0054*/ 	.word	0x000047e0


	//   ....[5]....
        /*0058*/ 	.word	0x000048c0


	//   ....[6]....
        /*005c*/ 	.word	0x00004970


	//----- nvinfo : EIATTR_COOP_GROUP_MASK_REGIDS
	.align		4
.L_39:
        /*0060*/ 	.byte	0x04, 0x29
        /*0062*/ 	.short	(.L_41 - .L_40)


	//   ....[0]....
.L_40:
        /*0064*/ 	.word	0xffffffff


	//   ....[1]....
        /*0068*/ 	.word	0xffffffff


	//   ....[2]....
        /*006c*/ 	.word	0xffffffff


	//   ....[3]....
        /*0070*/ 	.word	0xffffffff


	//   ....[4]....
        /*0074*/ 	.word	0xffffffff


	//   ....[5]....
        /*0078*/ 	.word	0xffffffff


	//   ....[6]....
        /*007c*/ 	.word	0xffffffff


	//   ....[7]....
        /*0080*/ 	.word	0xffffffff


	//   ....[8]....
        /*0084*/ 	.word	0xffffffff


	//   ....[9]....
        /*0088*/ 	.word	0xffffffff


	//   ....[10]....
        /*008c*/ 	.word	0xffffffff


	//   ....[11]....
        /*0090*/ 	.word	0xffffffff


	//   ....[12]....
        /*0094*/ 	.word	0xffffffff


	//   ....[13]....
        /*0098*/ 	.word	0xffffffff


	//----- nvinfo : EIATTR_COOP_GROUP_INSTR_OFFSETS
	.align		4
.L_41:
        /*009c*/ 	.byte	0x04, 0x28
        /*009e*/ 	.short	(.L_43 - .L_42)


	//   ....[0]....
.L_42:
        /*00a0*/ 	.word	0x00000080


	//   ....[1]....
        /*00a4*/ 	.word	0x000004f0


	//   ....[2]....
        /*00a8*/ 	.word	0x000006c0


	//   ....[3]....
        /*00ac*/ 	.word	0x00000820


	//   ....[4]....
        /*00b0*/ 	.word	0x00000920


	//   ....[5]....
        /*00b4*/ 	.word	0x00000a90


	//   ....[6]....
        /*00b8*/ 	.word	0x00000c30


	//   ....[7]....
        /*00bc*/ 	.word	0x00000de0


	//   ....[8]....
        /*00c0*/ 	.word	0x00001ff0


	//   ....[9]....
        /*00c4*/ 	.word	0x00002f30


	//   ....[10]....
        /*00c8*/ 	.word	0x00003140


	//   ....[11]....
        /*00cc*/ 	.word	0x00003170


	//   ....[12]....
        /*00d0*/ 	.word	0x00003ae0


	//   ....[13]....
        /*00d4*/ 	.word	0x00003d10


	//----- nvinfo : EIATTR_VRC_CTA_INIT_COUNT
	.align		4
.L_43:
        /*00d8*/ 	.byte	0x02, 0x4a
        /*00da*/ 	.byte	0x80
	.zero		1


	//----- nvinfo : EIATTR_SYSCALL_OFFSETS
	.align		4
        /*00dc*/ 	.byte	0x04, 0x46
        /*00de*/ 	.short	(.L_45 - .L_44)


	//   ....[0]....
.L_44:
        /*00e0*/ 	.word	0x00005560


	//   ....[1]....
        /*00e4*/ 	.word	0x000056a0


	//   ....[2]....
        /*00e8*/ 	.word	0x00005f30


	//   ....[3]....
        /*00ec*/ 	.word	0x00007530


	//----- nvinfo : EIATTR_MBARRIER_INSTR_OFFSETS
	.align		4
.L_45:
        /*00f0*/ 	.byte	0x04, 0x39
        /*00f2*/ 	.short	(.L_47 - .L_46)


	//   ....[0]....
.L_46:
        /*00f4*/ 	.word	0x00000610
        /*00f8*/ 	.word	0x000000ff
        /*00fc*/ 	.word	0x00000000
        /*0100*/ 	.short	0x0100
        /*0102*/ 	.byte	0x04
	.zero		1


	//   ....[1]....
        /*0104*/ 	.word	0x00000620
        /*0108*/ 	.word	0x000000ff
        /*010c*/ 	.word	0x00000028
        /*0110*/ 	.short	0x0100
        /*0112*/ 	.byte	0x04
	.zero		1


	//   ....[2]....
        /*0114*/ 	.word	0x00000630
        /*0118*/ 	.word	0x000000ff
        /*011c*/ 	.word	0x00000008
        /*0120*/ 	.short	0x0100
        /*0122*/ 	.byte	0x04
	.zero		1


	//   ....[3]....
        /*0124*/ 	.word	0x00000640
        /*0128*/ 	.word	0x000000ff
        /*012c*/ 	.word	0x00000030
        /*0130*/ 	.short	0x0100
        /*0132*/ 	.byte	0x04
	.zero		1


	//   ....[4]....
        /*0134*/ 	.word	0x00000650
        /*0138*/ 	.word	0x000000ff
        /*013c*/ 	.word	0x00000010
        /*0140*/ 	.short	0x0100
        /*0142*/ 	.byte	0x04
	.zero		1


	//   ....[5]....
        /*0144*/ 	.word	0x00000660
        /*0148*/ 	.word	0x000000ff
        /*014c*/ 	.word	0x00000038
        /*0150*/ 	.short	0x0100
        /*0152*/ 	.byte	0x04
	.zero		1


	//   ....[6]....
        /*0154*/ 	.word	0x00000670
        /*0158*/ 	.word	0x000000ff
        /*015c*/ 	.word	0x00000018
        /*0160*/ 	.short	0x0100
        /*0162*/ 	.byte	0x04
	.zero		1


	//   ....[7]....
        /*0164*/ 	.word	0x00000680
        /*0168*/ 	.word	0x000000ff
        /*016c*/ 	.word	0x00000040
        /*0170*/ 	.short	0x0100
        /*0172*/ 	.byte	0x04
	.zero		1


	//   ....[8]....
        /*0174*/ 	.word	0x00000690
        /*0178*/ 	.word	0x000000ff
        /*017c*/ 	.word	0x00000020
        /*0180*/ 	.short	0x0100
        /*0182*/ 	.byte	0x04
	.zero		1


	//   ....[9]....
        /*0184*/ 	.word	0x000006a0
        /*0188*/ 	.word	0x000000ff
        /*018c*/ 	.word	0x00000048
        /*0190*/ 	.short	0x0100
        /*0192*/ 	.byte	0x04
	.zero		1


	//   ....[10]....
        /*0194*/ 	.word	0x000007d0
        /*0198*/ 	.word	0x000000ff
        /*019c*/ 	.word	0x00000050
        /*01a0*/ 	.short	0x0100
        /*01a2*/ 	.byte	0x04
	.zero		1


	//   ....[11]....
        /*01a4*/ 	.word	0x000007e0
        /*01a8*/ 	.word	0x000000ff
        /*01ac*/ 	.word	0x00000060
        /*01b0*/ 	.short	0x0100
        /*01b2*/ 	.byte	0x04
	.zero		1


	//   ....[12]....
        /*01b4*/ 	.word	0x000007f0
        /*01b8*/ 	.word	0x000000ff
        /*01bc*/ 	.word	0x00000058
        /*01c0*/ 	.short	0x0100
        /*01c2*/ 	.byte	0x04
	.zero		1


	//   ....[13]....
        /*01c4*/ 	.word	0x00000800
        /*01c8*/ 	.word	0x000000ff
        /*01cc*/ 	.word	0x00000068
        /*01d0*/ 	.short	0x0100
        /*01d2*/ 	.byte	0x04
	.zero		1


	//   ....[14]....
        /*01d4*/ 	.word	0x000008f0
        /*01d8*/ 	.word	0x000000ff
        /*01dc*/ 	.word	0x00000070
        /*01e0*/ 	.short	0x0100
        /*01e2*/ 	.byte	0x06
	.zero		1


	//   ....[15]....
        /*01e4*/ 	.word	0x00000900
        /*01e8*/ 	.word	0x000000ff
        /*01ec*/ 	.word	0x00000078
        /*01f0*/ 	.short	0x0100
        /*01f2*/ 	.byte	0x06
	.zero		1


	//   ....[16]....
        /*01f4*/ 	.word	0x00000a40
        /*01f8*/ 	.word	0x000000ff
        /*01fc*/ 	.word	0x00000080
        /*0200*/ 	.short	0x0100
        /*0202*/ 	.byte	0x06
	.zero		1


	//   ....[17]....
        /*0204*/ 	.word	0x00000a50
        /*0208*/ 	.word	0x000000ff
        /*020c*/ 	.word	0x00000090
        /*0210*/ 	.short	0x0100
        /*0212*/ 	.byte	0x06
	.zero		1


	//   ....[18]....
        /*0214*/ 	.word	0x00000a60
        /*0218*/ 	.word	0x000000ff
        /*021c*/ 	.word	0x00000088
        /*0220*/ 	.short	0x0100
        /*0222*/ 	.byte	0x06
	.zero		1


	//   ....[19]....
        /*0224*/ 	.word	0x00000a70
        /*0228*/ 	.word	0x000000ff
        /*022c*/ 	.word	0x00000098
        /*0230*/ 	.short	0x0100
        /*0232*/ 	.byte	0x06
	.zero		1


	//   ....[20]....
        /*0234*/ 	.word	0x00000ba0
        /*0238*/ 	.word	0x000000ff
        /*023c*/ 	.word	0x000000a0
        /*0240*/ 	.short	0x0100
        /*0242*/ 	.byte	0x04
	.zero		1


	//   ....[21]....
        /*0244*/ 	.word	0x00000bb0
        /*0248*/ 	.word	0x000000ff
        /*024c*/ 	.word	0x000000c0
        /*0250*/ 	.short	0x0100
        /*0252*/ 	.byte	0x04
	.zero		1


	//   ....[22]....
        /*0254*/ 	.word	0x00000bc0
        /*0258*/ 	.word	0x000000ff
        /*025c*/ 	.word	0x000000a8
        /*0260*/ 	.short	0x0100
        /*0262*/ 	.byte	0x04
	.zero		1


	//   ....[23]....
        /*0264*/ 	.word	0x00000bd0
        /*0268*/ 	.word	0x000000ff
        /*026c*/ 	.word	0x000000c8
        /*0270*/ 	.short	0x0100
        /*0272*/ 	.byte	0x04
	.zero		1


	//   ....[24]....
        /*0274*/ 	.word	0x00000be0
        /*0278*/ 	.word	0x000000ff
        /*027c*/ 	.word	0x000000b0
        /*0280*/ 	.short	0x0100
        /*0282*/ 	.byte	0x04
	.zero		1


	//   ....[25]....
        /*0284*/ 	.word	0x00000bf0
        /*0288*/ 	.word	0x000000ff
        /*028c*/ 	.word	0x000000d0
        /*0290*/ 	.short	0x0100
        /*0292*/ 	.byte	0x04
	.zero		1


	//   ....[26]....
        /*0294*/ 	.word	0x00000c00
        /*0298*/ 	.word	0x000000ff
        /*029c*/ 	.word	0x000000b8
        /*02a0*/ 	.short	0x0100
        /*02a2*/ 	.byte	0x04
	.zero		1


	//   ....[27]....
        /*02a4*/ 	.word	0x00000c10
        /*02a8*/ 	.word	0x000000ff
        /*02ac*/ 	.word	0x000000d8
        /*02b0*/ 	.short	0x0100
        /*02b2*/ 	.byte	0x04
	.zero		1


	//   ....[28]....
        /*02b4*/ 	.word	0x00000d00
        /*02b8*/ 	.word	0x000000ff
        /*02bc*/ 	.word	0x000000e0
        /*02c0*/ 	.short	0x0100
        /*02c2*/ 	.byte	0x04
	.zero		1


	//   ....[29]....
        /*02c4*/ 	.word	0x00000d10
        /*02c8*/ 	.word	0x000000ff
        /*02cc*/ 	.word	0x000000f0
        /*02d0*/ 	.short	0x0100
        /*02d2*/ 	.byte	0x04
	.zero		1


	//   ....[30]....
        /*02d4*/ 	.word	0x00000d20
        /*02d8*/ 	.word	0x000000ff
        /*02dc*/ 	.word	0x000000e8
        /*02e0*/ 	.short	0x0100
        /*02e2*/ 	.byte	0x04
	.zero		1


	//   ....[31]....
        /*02e4*/ 	.word	0x00000d30
        /*02e8*/ 	.word	0x000000ff
        /*02ec*/ 	.word	0x000000f8
        /*02f0*/ 	.short	0x0100
        /*02f2*/ 	.byte	0x04
	.zero		1


	//   ....[32]....
        /*02f4*/ 	.word	0x00001870
        /*02f8*/ 	.word	0x00000003
        /*02fc*/ 	.word	0x000000f0
        /*0300*/ 	.short	0x010a
        /*0302*/ 	.byte	0xff
	.zero		1


	//   ....[33]....
        /*0304*/ 	.word	0x000018a0
        /*0308*/ 	.word	0x00000003
        /*030c*/ 	.word	0x000000e0
        /*0310*/ 	.short	0x0101
        /*0312*/ 	.byte	0xff
	.zero		1


	//   ....[34]....
        /*0314*/ 	.word	0x00001970
        /*0318*/ 	.word	0x000000ff
        /*031c*/ 	.word	0x00000028
        /*0320*/ 	.short	0x010a
        /*0322*/ 	.byte	0x04
	.zero		1


	//   ....[35]....
        /*0324*/ 	.word	0x000019f0
        /*0328*/ 	.word	0x000000ff
        /*032c*/ 	.word	0x00000028
        /*0330*/ 	.short	0x010a
        /*0332*/ 	.byte	0x21
	.zero		1


	//   ....[36]....
        /*0334*/ 	.word	0x00001b90
        /*0338*/ 	.word	0x000000ff
        /*033c*/ 	.word	0x00000028
        /*0340*/ 	.short	0x010a
        /*0342*/ 	.byte	0x08
	.zero		1


	//   ....[37]....
        /*0344*/ 	.word	0x00001ca0
        /*0348*/ 	.word	0x000000ff
        /*034c*/ 	.word	0x00000078
        /*0350*/ 	.short	0x0101
        /*0352*/ 	.byte	0x06
	.zero		1


	//   ....[38]....
        /*0354*/ 	.word	0x00001cc0
        /*0358*/ 	.word	0x000000ff
        /*035c*/ 	.word	0x00000028
        /*0360*/ 	.short	0x010a
        /*0362*/ 	.byte	0x04
	.zero		1


	//   ....[39]....
        /*0364*/ 	.word	0x00001d40
        /*0368*/ 	.word	0x000000ff
        /*036c*/ 	.word	0x00000028
        /*0370*/ 	.short	0x010a
        /*0372*/ 	.byte	0x11
	.zero		1


	//   ....[40]....
        /*0374*/ 	.word	0x00001ee0
        /*0378*/ 	.word	0x000000ff
        /*037c*/ 	.word	0x00000028
        /*0380*/ 	.short	0x010a
        /*0382*/ 	.byte	0x07
	.zero		1


	//   ....[41]....
        /*0384*/ 	.word	0x00002020
        /*0388*/ 	.word	0x00000003
        /*038c*/ 	.word	0x00000080
        /*0390*/ 	.short	0x010a
        /*0392*/ 	.byte	0xff
	.zero		1


	//   ....[42]....
        /*0394*/ 	.word	0x00002170
        /*0398*/ 	.word	0x00000000
        /*039c*/ 	.word	0x00000000
        /*03a0*/ 	.short	0x0101
        /*03a2*/ 	.byte	0xff
	.zero		1


	//   ....[43]....
        /*03a4*/ 	.word	0x00002720
        /*03a8*/ 	.word	0x000000ff
        /*03ac*/ 	.word	0x00000000
        /*03b0*/ 	.short	0x010a
        /*03b2*/ 	.byte	0x04
	.zero		1


	//   ....[44]....
        /*03b4*/ 	.word	0x000027b0
        /*03b8*/ 	.word	0x000000ff
        /*03bc*/ 	.word	0x00000000
        /*03c0*/ 	.short	0x010a
        /*03c2*/ 	.byte	0x05
	.zero		1


	//   ....[45]....
        /*03c4*/ 	.word	0x00002840
        /*03c8*/ 	.word	0x000000ff
        /*03cc*/ 	.word	0x00000000
        /*03d0*/ 	.short	0x010a
        /*03d2*/ 	.byte	0x05
	.zero		1


	//   ....[46]....
        /*03d4*/ 	.word	0x000028d0
        /*03d8*/ 	.word	0x000000ff
        /*03dc*/ 	.word	0x00000000
        /*03e0*/ 	.short	0x010a
        /*03e2*/ 	.byte	0x05
	.zero		1


	//   ....[47]....
        /*03e4*/ 	.word	0x00002970
        /*03e8*/ 	.word	0x00000000
        /*03ec*/ 	.word	0x00000000
        /*03f0*/ 	.short	0x010a
        /*03f2*/ 	.byte	0xff
	.zero		1


	//   ....[48]....
        /*03f4*/ 	.word	0x00002a90
        /*03f8*/ 	.word	0x00000002
        /*03fc*/ 	.word	0x000000e0
        /*0400*/ 	.short	0x010a
        /*0402*/ 	.byte	0xff
	.zero		1


	//   ....[49]....
        /*0404*/ 	.word	0x00002af0
        /*0408*/ 	.word	0x00000004
        /*040c*/ 	.word	0x00000000
        /*0410*/ 	.short	0x0101
        /*0412*/ 	.byte	0xff
	.zero		1


	//   ....[50]....
        /*0414*/ 	.word	0x00002b10
        /*0418*/ 	.word	0x000000ff
        /*041c*/ 	.word	0x00000090
        /*0420*/ 	.short	0x010a
        /*0422*/ 	.byte	0x04
	.zero		1


	//   ....[51]....
        /*0424*/ 	.word	0x00002c30
        /*0428*/ 	.word	0x00000002
        /*042c*/ 	.word	0x00000080
        /*0430*/ 	.short	0x010a
        /*0432*/ 	.byte	0xff
	.zero		1


	//   ....[52]....
        /*0434*/ 	.word	0x00002d40
        /*0438*/ 	.word	0x00000002
        /*043c*/ 	.word	0x00000000
        /*0440*/ 	.short	0x0101
        /*0442*/ 	.byte	0xff
	.zero		1


	//   ....[53]....
        /*0444*/ 	.word	0x00002dd0
        /*0448*/ 	.word	0x000000ff
        /*044c*/ 	.word	0x00000090
        /*0450*/ 	.short	0x0106
        /*0452*/ 	.byte	0x04
	.zero		1


	//   ....[54]....
        /*0454*/ 	.word	0x00002df0
        /*0458*/ 	.word	0x000000ff
        /*045c*/ 	.word	0x00000090
        /*0460*/ 	.short	0x010a
        /*0462*/ 	.byte	0x04
	.zero		1


	//   ....[55]....
        /*0464*/ 	.word	0x00002e80
        /*0468*/ 	.word	0x000000ff
        /*046c*/ 	.word	0x00000090
        /*0470*/ 	.short	0x0106
        /*0472*/ 	.byte	0x07
	.zero		1


	//   ....[56]....
        /*0474*/ 	.word	0x00002ec0
        /*0478*/ 	.word	0x00000000
        /*047c*/ 	.word	0x00000090
        /*0480*/ 	.short	0x010a
        /*0482*/ 	.byte	0xff
	.zero		1


	//   ....[57]....
        /*0484*/ 	.word	0x000033d0
        /*0488*/ 	.word	0x00000000
        /*048c*/ 	.word	0x00000080
        /*0490*/ 	.short	0x010a
        /*0492*/ 	.byte	0xff
	.zero		1


	//   ....[58]....
        /*0494*/ 	.word	0x000034e0
        /*0498*/ 	.word	0x00000003
        /*049c*/ 	.word	0x00000000
        /*04a0*/ 	.short	0x0101
        /*04a2*/ 	.byte	0xff
	.zero		1


	//   ....[59]....
        /*04a4*/ 	.word	0x000034f0
        /*04a8*/ 	.word	0x000000ff
        /*04ac*/ 	.word	0x00000000
        /*04b0*/ 	.short	0x010a
        /*04b2*/ 	.byte	0x04
	.zero		1


	//   ....[60]....
        /*04b4*/ 	.word	0x00003510
        /*04b8*/ 	.word	0x000000ff
        /*04bc*/ 	.word	0x000000c0
        /*04c0*/ 	.short	0x010a
        /*04c2*/ 	.byte	0x16
	.zero		1


	//   ....[61]....
        /*04c4*/ 	.word	0x000035e0
        /*04c8*/ 	.word	0x000000ff
        /*04cc*/ 	.word	0x00000000
        /*04d0*/ 	.short	0x010a
        /*04d2*/ 	.byte	0x05
	.zero		1


	//   ....[62]....
        /*04d4*/ 	.word	0x00003720
        /*04d8*/ 	.word	0x000000ff
        /*04dc*/ 	.word	0x00000000
        /*04e0*/ 	.short	0x010a
        /*04e2*/ 	.byte	0x04
	.zero		1


	//   ....[63]....
        /*04e4*/ 	.word	0x00003910
        /*04e8*/ 	.word	0x000000ff
        /*04ec*/ 	.word	0x00000000
        /*04f0*/ 	.short	0x010a
        /*04f2*/ 	.byte	0x04
	.zero		1


	//   ....[64]....
        /*04f4*/ 	.word	0x000039a0
        /*04f8*/ 	.word	0x000000ff
        /*04fc*/ 	.word	0x00000000
        /*0500*/ 	.short	0x010a
        /*0502*/ 	.byte	0x05
	.zero		1


	//   ....[65]....
        /*0504*/ 	.word	0x00003a30
        /*0508*/ 	.word	0x000000ff
        /*050c*/ 	.word	0x00000000
        /*0510*/ 	.short	0x010a
        /*0512*/ 	.byte	0x05
	.zero		1


	//   ....[66]....
        /*0514*/ 	.word	0x00003ac0
        /*0518*/ 	.word	0x000000ff
        /*051c*/ 	.word	0x00000000
        /*0520*/ 	.short	0x010a
        /*0522*/ 	.byte	0x04
	.zero		1


	//   ....[67]....
        /*0524*/ 	.word	0x00003f70
        /*0528*/ 	.word	0x0000000c
        /*052c*/ 	.word	0x00000080
        /*0530*/ 	.short	0x010a
        /*0532*/ 	.byte	0xff
	.zero		1


	//   ....[68]....
        /*0534*/ 	.word	0x000040e0
        /*0538*/ 	.word	0x00000000
        /*053c*/ 	.word	0x00000000
        /*0540*/ 	.short	0x0101
        /*0542*/ 	.byte	0xff
	.zero		1


	//   ....[69]....
        /*0544*/ 	.word	0x00004570
        /*0548*/ 	.word	0x000000ff
        /*054c*/ 	.word	0x00000078
        /*0550*/ 	.short	0x010a
        /*0552*/ 	.byte	0x15
	.zero		1


	//   ....[70]....
        /*0554*/ 	.word	0x000046f0
        /*0558*/ 	.word	0x000000ff
        /*055c*/ 	.word	0x00000060
        /*0560*/ 	.short	0x010a
        /*0562*/ 	.byte	0x15
	.zero		1


	//   ....[71]....
        /*0564*/ 	.word	0x00004870
        /*0568*/ 	.word	0x000000ff
        /*056c*/ 	.word	0x00000050
        /*0570*/ 	.short	0x010b
        /*0572*/ 	.byte	0x15
	.zero		1


	//   ....[72]....
        /*0574*/ 	.word	0x00004880
        /*0578*/ 	.word	0x000000ff
        /*057c*/ 	.word	0x00000000
        /*0580*/ 	.short	0x0101
        /*0582*/ 	.byte	0x06
	.zero		1


	//   ....[73]....
        /*0584*/ 	.word	0x00004890
        /*0588*/ 	.word	0x000000ff
        /*058c*/ 	.word	0x00000068
        /*0590*/ 	.short	0x010a
        /*0592*/ 	.byte	0x15
	.zero		1


	//   ....[74]....
        /*0594*/ 	.word	0x00004a80
        /*0598*/ 	.word	0x000000ff
        /*059c*/ 	.word	0x00000058
        /*05a0*/ 	.short	0x010b
        /*05a2*/ 	.byte	0x15
	.zero		1


	//   ....[75]....
        /*05a4*/ 	.word	0x00004a90
        /*05a8*/ 	.word	0x000000ff
        /*05ac*/ 	.word	0x00000000
        /*05b0*/ 	.short	0x0101
        /*05b2*/ 	.byte	0x21
	.zero		1


	//   ....[76]....
        /*05b4*/ 	.word	0x00004ac0
        /*05b8*/ 	.word	0x000000ff
        /*05bc*/ 	.word	0x00000060
        /*05c0*/ 	.short	0x010a
        /*05c2*/ 	.byte	0x15
	.zero		1


	//   ....[77]....
        /*05c4*/ 	.word	0x00004b00
        /*05c8*/ 	.word	0x00000000
        /*05cc*/ 	.word	0x00000068
        /*05d0*/ 	.short	0x010a
        /*05d2*/ 	.byte	0xff
	.zero		1


	//   ....[78]....
        /*05d4*/ 	.word	0x00004e00
        /*05d8*/ 	.word	0x00000003
        /*05dc*/ 	.word	0x00000080
        /*05e0*/ 	.short	0x010a
        /*05e2*/ 	.byte	0xff
	.zero		1


	//   ....[79]....
        /*05e4*/ 	.word	0x00004f80
        /*05e8*/ 	.word	0x00000000
        /*05ec*/ 	.word	0x00000000
        /*05f0*/ 	.short	0x0101
        /*05f2*/ 	.byte	0xff
	.zero		1


	//   ....[80]....
        /*05f4*/ 	.word	0x00005ad0
        /*05f8*/ 	.word	0x00000003
        /*05fc*/ 	.word	0x00000050
        /*0600*/ 	.short	0x010a
        /*0602*/ 	.byte	0xff
	.zero		1


	//   ....[81]....
        /*0604*/ 	.word	0x00005b10
        /*0608*/ 	.word	0x0000004e
        /*060c*/ 	.word	0x000000a0
        /*0610*/ 	.short	0x010a
        /*0612*/ 	.byte	0xff
	.zero		1


	//   ....[82]....
        /*0614*/ 	.word	0x00005c50
        /*0618*/ 	.word	0x00000003
        /*061c*/ 	.word	0x00000050
        /*0620*/ 	.short	0x010a
        /*0622*/ 	.byte	0xff
	.zero		1


	//   ....[83]....
        /*0624*/ 	.word	0x00005db0
        /*0628*/ 	.word	0x00000000
        /*062c*/ 	.word	0x00000000
        /*0630*/ 	.short	0x0101
        /*0632*/ 	.byte	0xff
	.zero		1


	//   ....[84]....
        /*0634*/ 	.word	0x00005e10
        /*0638*/ 	.word	0x0000004e
        /*063c*/ 	.word	0x000000a0
        /*0640*/ 	.short	0x010a
        /*0642*/ 	.byte	0xff
	.zero		1


	//   ....[85]....
        /*0644*/ 	.word	0x000071a0
        /*0648*/ 	.word	0x0000006f
        /*064c*/ 	.word	0x00000050
        /*0650*/ 	.short	0x010a
        /*0652*/ 	.byte	0xff
	.zero		1


	//   ....[86]....
        /*0654*/ 	.word	0x00007270
        /*0658*/ 	.word	0x0000006f
        /*065c*/ 	.word	0x00000050
        /*0660*/ 	.short	0x010a
        /*0662*/ 	.byte	0xff
	.zero		1


	//   ....[87]....
        /*0664*/ 	.word	0x000073d0
        /*0668*/ 	.word	0x00000000
        /*066c*/ 	.word	0x00000000
        /*0670*/ 	.short	0x0101
        /*0672*/ 	.byte	0xff
	.zero		1


	//   ....[88]....
        /*0674*/ 	.word	0x00007730
        /*0678*/ 	.word	0x000000ff
        /*067c*/ 	.word	0x00000000
        /*0680*/ 	.short	0x0101
        /*0682*/ 	.byte	0x04
	.zero		1


	//   ....[89]....
        /*0684*/ 	.word	0x00008950
        /*0688*/ 	.word	0x00000003
        /*068c*/ 	.word	0x000000f0
        /*0690*/ 	.short	0x010a
        /*0692*/ 	.byte	0xff
	.zero		1


	//   ....[90]....
        /*0694*/ 	.word	0x000089b0
        /*0698*/ 	.word	0x00000000
        /*069c*/ 	.word	0x00000028
        /*06a0*/ 	.short	0x010a
        /*06a2*/ 	.byte	0xff
	.zero		1


	//   ....[91]....
        /*06a4*/ 	.word	0x00008a10
        /*06a8*/ 	.word	0x00000000
        /*06ac*/ 	.word	0x00000028
        /*06b0*/ 	.short	0x010a
        /*06b2*/ 	.byte	0xff
	.zero		1


	//   ....[92]....
        /*06b4*/ 	.word	0x00008a60
        /*06b8*/ 	.word	0x00000003
        /*06bc*/ 	.word	0x00000080
        /*06c0*/ 	.short	0x010a
        /*06c2*/ 	.byte	0xff
	.zero		1


	//   ....[93]....
        /*06c4*/ 	.word	0x00008ac0
        /*06c8*/ 	.word	0x00000000
        /*06cc*/ 	.word	0x00000000
        /*06d0*/ 	.short	0x010a
        /*06d2*/ 	.byte	0xff
	.zero		1


	//   ....[94]....
        /*06d4*/ 	.word	0x00008b20
        /*06d8*/ 	.word	0x00000000
        /*06dc*/ 	.word	0x00000000
        /*06e0*/ 	.short	0x010a
        /*06e2*/ 	.byte	0xff
	.zero		1


	//   ....[95]....
        /*06e4*/ 	.word	0x00008b80
        /*06e8*/ 	.word	0x00000000
        /*06ec*/ 	.word	0x00000000
        /*06f0*/ 	.short	0x010a
        /*06f2*/ 	.byte	0xff
	.zero		1


	//   ....[96]....
        /*06f4*/ 	.word	0x00008be0
        /*06f8*/ 	.word	0x00000000
        /*06fc*/ 	.word	0x00000000
        /*0700*/ 	.short	0x010a
        /*0702*/ 	.byte	0xff
	.zero		1


	//   ....[97]....
        /*0704*/ 	.word	0x00008c30
        /*0708*/ 	.word	0x00000002
        /*070c*/ 	.word	0x000000e0
        /*0710*/ 	.short	0x010a
        /*0712*/ 	.byte	0xff
	.zero		1


	//   ....[98]....
        /*0714*/ 	.word	0x00008c90
        /*0718*/ 	.word	0x00000002
        /*071c*/ 	.word	0x00000090
        /*0720*/ 	.short	0x010a
        /*0722*/ 	.byte	0xff
	.zero		1


	//   ....[99]....
        /*0724*/ 	.word	0x00008ce0
        /*0728*/ 	.word	0x00000002
        /*072c*/ 	.word	0x00000080
        /*0730*/ 	.short	0x010a
        /*0732*/ 	.byte	0xff
	.zero		1


	//   ....[100]....
        /*0734*/ 	.word	0x00008d40
        /*0738*/ 	.word	0x00000000
        /*073c*/ 	.word	0x00000090
        /*0740*/ 	.short	0x010a
        /*0742*/ 	.byte	0xff
	.zero		1


	//   ....[101]....
        /*0744*/ 	.word	0x00008d90
        /*0748*/ 	.word	0x00000000
        /*074c*/ 	.word	0x00000080
        /*0750*/ 	.short	0x010a
        /*0752*/ 	.byte	0xff
	.zero		1


	//   ....[102]....
        /*0754*/ 	.word	0x00008df0
        /*0758*/ 	.word	0x00000003
        /*075c*/ 	.word	0x000000c0
        /*0760*/ 	.short	0x010a
        /*0762*/ 	.byte	0xff
	.zero		1


	//   ....[103]....
        /*0764*/ 	.word	0x00008e50
        /*0768*/ 	.word	0x00000000
        /*076c*/ 	.word	0x00000000
        /*0770*/ 	.short	0x010a
        /*0772*/ 	.byte	0xff
	.zero		1


	//   ....[104]....
        /*0774*/ 	.word	0x00008eb0
        /*0778*/ 	.word	0x00000000
        /*077c*/ 	.word	0x00000000
        /*0780*/ 	.short	0x010a
        /*0782*/ 	.byte	0xff
	.zero		1


	//   ....[105]....
        /*0784*/ 	.word	0x00008f10
        /*0788*/ 	.word	0x00000000
        /*078c*/ 	.word	0x00000000
        /*0790*/ 	.short	0x010a
        /*0792*/ 	.byte	0xff
	.zero		1


	//   ....[106]....
        /*0794*/ 	.word	0x00008f70
        /*0798*/ 	.word	0x00000000
        /*079c*/ 	.word	0x00000000
        /*07a0*/ 	.short	0x010a
        /*07a2*/ 	.byte	0xff
	.zero		1


	//   ....[107]....
        /*07a4*/ 	.word	0x00008fd0
        /*07a8*/ 	.word	0x00000000
        /*07ac*/ 	.word	0x00000000
        /*07b0*/ 	.short	0x010a
        /*07b2*/ 	.byte	0xff
	.zero		1


	//   ....[108]....
        /*07b4*/ 	.word	0x00009020
        /*07b8*/ 	.word	0x0000000c
        /*07bc*/ 	.word	0x00000080
        /*07c0*/ 	.short	0x010a
        /*07c2*/ 	.byte	0xff
	.zero		1


	//   ....[109]....
        /*07c4*/ 	.word	0x00009080
        /*07c8*/ 	.word	0x00000000
        /*07cc*/ 	.word	0x00000078
        /*07d0*/ 	.short	0x010a
        /*07d2*/ 	.byte	0xff
	.zero		1


	//   ....[110]....
        /*07d4*/ 	.word	0x000090e0
        /*07d8*/ 	.word	0x00000000
        /*07dc*/ 	.word	0x00000060
        /*07e0*/ 	.short	0x010a
        /*07e2*/ 	.byte	0xff
	.zero		1


	//   ....[111]....
        /*07e4*/ 	.word	0x00009140
        /*07e8*/ 	.word	0x00000000
        /*07ec*/ 	.word	0x00000068
        /*07f0*/ 	.short	0x010a
        /*07f2*/ 	.byte	0xff
	.zero		1


	//   ....[112]....
        /*07f4*/ 	.word	0x000091a0
        /*07f8*/ 	.word	0x00000000
        /*07fc*/ 	.word	0x00000060
        /*0800*/ 	.short	0x010a
        /*0802*/ 	.byte	0xff
	.zero		1


	//   ....[113]....
        /*0804*/ 	.word	0x000091f0
        /*0808*/ 	.word	0x00000003
        /*080c*/ 	.word	0x00000080
        /*0810*/ 	.short	0x010a
        /*0812*/ 	.byte	0xff
	.zero		1


	//   ....[114]....
        /*0814*/ 	.word	0x00009240
        /*0818*/ 	.word	0x00000003
        /*081c*/ 	.word	0x00000050
        /*0820*/ 	.short	0x010a
        /*0822*/ 	.byte	0xff
	.zero		1


	//   ....[115]....
        /*0824*/ 	.word	0x00009290
        /*0828*/ 	.word	0x0000004e
        /*082c*/ 	.word	0x000000a0
        /*0830*/ 	.short	0x010a
        /*0832*/ 	.byte	0xff
	.zero		1


	//   ....[116]....
        /*0834*/ 	.word	0x000092e0
        /*0838*/ 	.word	0x0000006f
        /*083c*/ 	.word	0x00000050
        /*0840*/ 	.short	0x010a
        /*0842*/ 	.byte	0xff
	.zero		1


	//----- nvinfo : EIATTR_NUM_MBARRIERS
	.align		4
.L_47:
        /*0844*/ 	.byte	0x03, 0x38
        /*0846*/ 	.short	0x0020


	//----- nvinfo : EIATTR_EXIT_INSTR_OFFSETS
	.align		4
        /*0848*/ 	.byte	0x04, 0x1c
        /*084a*/ 	.short	(.L_49 - .L_48)


	//   ....[0]....
.L_48:
        /*084c*/ 	.word	0x000029a0


	//   ....[1]....
        /*0850*/ 	.word	0x00002e90


	//   ....[2]....
        /*0854*/ 	.word	0x00002ef0


	//   ....[3]....
        /*0858*/ 	.word	0x00003d20


	//   ....[4]....
        /*085c*/ 	.word	0x00004b30


	//   ....[5]....
        /*0860*/ 	.word	0x00004b70


	//   ....[6]....
        /*0864*/ 	.word	0x00008940


	//----- nvinfo : EIATTR_MAX_THREADS
	.align		4
.L_49:
        /*0868*/ 	.byte	0x04, 0x05
        /*086a*/ 	.short	(.L_51 - .L_50)
.L_50:
        /*086c*/ 	.word	0x00000100
        /*0870*/ 	.word	0x00000001
        /*0874*/ 	.word	0x00000001


	//----- nvinfo : EIATTR_CRS_STACK_SIZE
	.align		4
.L_51:
        /*0878*/ 	.byte	0x04, 0x1e
        /*087a*/ 	.short	(.L_53 - .L_52)
.L_52:
        /*087c*/ 	.word	0x00000000


	//----- nvinfo : EIATTR_CBANK_PARAM_SIZE
	.align		4
.L_53:
        /*0880*/ 	.byte	0x03, 0x19
        /*0882*/ 	.short	0x0800


	//----- nvinfo : EIATTR_PARAM_CBANK
	.align		4
        /*0884*/ 	.byte	0x04, 0x0a
        /*0886*/ 	.short	(.L_55 - .L_54)
	.align		4
.L_54:
        /*0888*/ 	.word	index@(.nv.constant0._ZN7cutlass13device_kernelINS_4gemm6kernel13GemmUniversalIN4cute5tupleIJiiiiEEENS1_10collective13CollectiveMmaINS1_35MainloopSm100TmaUmmaWarpSpecializedILi5ELi2ELi4ENS5_IJNS4_1CILi1EEENSA_ILi2EEESB_EEEEENS5_IJNSA_ILi128EEESF_NSA_ILi64EEEEEEaNS5_IJlSB_lEEEaSI_NS4_8TiledMMAINS4_8MMA_AtomIJNS4_15SM100_MMA_S8_SSIaaiLi128ELi128ELNS4_4UMMA5MajorE0ELSN_0ELNSM_8SaturateE0EEEEEENS4_6LayoutINS5_IJSB_SB_SB_EEENS5_IJNSA_ILi0EEEST_ST_EEEEENS5_IJNS4_10UnderscoreESW_SW_EEEEENS4_23SM90_TMA_LOAD_MULTICASTENS4_14ComposedLayoutINS4_7SwizzleILi2ELi4ELi3EEENS4_18smem_ptr_flag_bitsILi8EEENSR_INS5_IJNSA_ILi8EEESG_EEENS5_IJSG_SB_EEEEEEEvNS4_8identityENS4_13SM90_TMA_LOADES19_vS1A_EENS_8epilogue10collective18CollectiveEpilogueINS1D_23Sm100TmaWarpSpecializedILi2ELi2ELi64ELb0ELb0EEEJSH_NS5_IJNSR_ISF_SB_EENSR_ISG_SB_EEEEEaSI_aSI_NS1D_6fusion15FusionCallbacksIS1H_NS1L_17LinearCombinationIaiaiLNS_15FloatRoundStyleE2EEESH_S1K_JEEENS4_5SM1004TMEM4LOAD26SM100_TMEM_LOAD_32dp32b64xES1B_S19_NS4_39AutoVectorizingCopyWithAssumedAlignmentILi128EEENS4_14SM90_TMA_STOREES19_S1W_S1W_EEEvvEEEEvNT_6ParamsE)
        /*088c*/ 	.short	0x0380
        /*088e*/ 	.short	0x0800


	//----- nvinfo : EIATTR_SW_WAR
	.align		4
.L_55:
        /*0890*/ 	.byte	0x04, 0x36
        /*0892*/ 	.short	(.L_57 - .L_56)
.L_56:
        /*0894*/ 	.word	0x00000008
.L_57:


//--------------------- .nv.callgraph             --------------------------
	.section	.nv.callgraph,"",@"SHT_CUDA_CALLGRAPH"
	.align	4
	.sectionentsize	8
	.align		4
        /*0000*/ 	.word	0x00000000
	.align		4
        /*0004*/ 	.word	0xffffffff
	.align		4
        /*0008*/ 	.word	index@(_ZN7cutlass13device_kernelINS_4gemm6kernel13GemmUniversalIN4cute5tupleIJiiiiEEENS1_10collective13CollectiveMmaINS1_35MainloopSm100TmaUmmaWarpSpecializedILi5ELi2ELi4ENS5_IJNS4_1CILi1EEENSA_ILi2EEESB_EEEEENS5_IJNSA_ILi128EEESF_NSA_ILi64EEEEEEaNS5_IJlSB_lEEEaSI_NS4_8TiledMMAINS4_8MMA_AtomIJNS4_15SM100_MMA_S8_SSIaaiLi128ELi128ELNS4_4UMMA5MajorE0ELSN_0ELNSM_8SaturateE0EEEEEENS4_6LayoutINS5_IJSB_SB_SB_EEENS5_IJNSA_ILi0EEEST_ST_EEEEENS5_IJNS4_10UnderscoreESW_SW_EEEEENS4_23SM90_TMA_LOAD_MULTICASTENS4_14ComposedLayoutINS4_7SwizzleILi2ELi4ELi3EEENS4_18smem_ptr_flag_bitsILi8EEENSR_INS5_IJNSA_ILi8EEESG_EEENS5_IJSG_SB_EEEEEEEvNS4_8identityENS4_13SM90_TMA_LOADES19_vS1A_EENS_8epilogue10collective18CollectiveEpilogueINS1D_23Sm100TmaWarpSpecializedILi2ELi2ELi64ELb0ELb0EEEJSH_NS5_IJNSR_ISF_SB_EENSR_ISG_SB_EEEEEaSI_aSI_NS1D_6fusion15FusionCallbacksIS1H_NS1L_17LinearCombinationIaiaiLNS_15FloatRoundStyleE2EEESH_S1K_JEEENS4_5SM1004TMEM4LOAD26SM100_TMEM_LOAD_32dp32b64xES1B_S19_NS4_39AutoVectorizingCopyWithAssumedAlignmentILi128EEENS4_14SM90_TMA_STOREES19_S1W_S1W_EEEvvEEEEvNT_6ParamsE)
	.align		4
        /*000c*/ 	.word	index@(__assertfail)
	.align		4
        /*0010*/ 	.word	0x00000000
	.align		4
        /*0014*/ 	.word	0xfffffffe
	.align		4
        /*0018*/ 	.word	0x00000000
	.align		4
        /*001c*/ 	.word	0xfffffffd
	.align		4
        /*0020*/ 	.word	0x00000000
	.align		4
        /*0024*/ 	.word	0xfffffffc


//--------------------- .nv.constant4             --------------------------
	.section	.nv.constant4,"a",@progbits
	.align	8
	.align		8
.nv.constant4:
        /*0000*/ 	.dword	__assertfail
	.align		8
        /*0008*/ 	.dword	__unnamed_1
	.align		8
        /*0010*/ 	.dword	__unnamed_2
	.align		8
        /*0018*/ 	.dword	_ZN39_INTERNAL_cbde5222_4_k_cu_d8665f37_99114cuda3std3__45__cpo5beginE
	.align		8
        /*0020*/ 	.dword	_ZN39_INTERNAL_cbde5222_4_k_cu_d8665f37_99114cuda3std3__45__cpo3endE
	.align		8
        /*0028*/ 	.dword	_ZN39_INTERNAL_cbde5222_4_k_cu_d8665f37_99114cuda3std3__45__cpo6cbeginE
	.align		8
        /*0030*/ 	.dword	_ZN39_INTERNAL_cbde5222_4_k_cu_d8665f37_99114cuda3std3__45__cpo4cendE
	.align		8
        /*0038*/ 	.dword	_ZN39_INTERNAL_cbde5222_4_k_cu_d8665f37_99114cuda3std3__441_GLOBAL__N__cbde5222_4_k_cu_d8665f37_99116ignoreE
	.align		8
        /*0040*/ 	.dword	_ZN39_INTERNAL_cbde5222_4_k_cu_d8665f37_99114cuda3std3__419piecewise_constructE
	.align		8
        /*0048*/ 	.dword	_ZN39_INTERNAL_cbde5222_4_k_cu_d8665f37_99114cuda3std3__48in_placeE
	.align		8
        /*0050*/ 	.dword	_ZN39_INTERNAL_cbde5222_4_k_cu_d8665f37_99114cuda3std6ranges3__45__cpo4swapE
	.align		8
        /*0058*/ 	.dword	_ZN39_INTERNAL_cbde5222_4_k_cu_d8665f37_99114cuda3std6ranges3__45__cpo9iter_moveE
	.align		8
        /*0060*/ 	.dword	_ZN39_INTERNAL_cbde5222_4_k_cu_d8665f37_99114cute7productE
	.align		8
        /*0068*/ 	.dword	_ZN39_INTERNAL_cbde5222_4_k_cu_d8665f37_99114cute1_E
	.align		8
        /*0070*/ 	.dword	$str$25
	.align		8
        /*0078*/ 	.dword	$str$26
	.align		8
        /*0080*/ 	.dword	$str$27
	.align		8
        /*0088*/ 	.dword	$str$28


//--------------------- .text._ZN7cutlass13device_kernelINS_4gemm6kernel13GemmUniversalIN4cute5tupleIJiiiiEEENS1_10collective13CollectiveMmaINS1_35MainloopSm100TmaUmmaWarpSpecializedILi5ELi2ELi4ENS5_IJNS4_1CILi1EEENSA_ILi2EEESB_EEEEENS5_IJNSA_ILi128EEESF_NSA_ILi64EEEEEEaNS5_IJlSB_lEEEaSI_NS4_8TiledMMAINS4_8MMA_AtomIJNS4_15SM100_MMA_S8_SSIaaiLi128ELi128ELNS4_4UMMA5MajorE0ELSN_0ELNSM_8SaturateE0EEEEEENS4_6LayoutINS5_IJSB_SB_SB_EEENS5_IJNSA_ILi0EEEST_ST_EEEEENS5_IJNS4_10UnderscoreESW_SW_EEEEENS4_23SM90_TMA_LOAD_MULTICASTENS4_14ComposedLayoutINS4_7SwizzleILi2ELi4ELi3EEENS4_18smem_ptr_flag_bitsILi8EEENSR_INS5_IJNSA_ILi8EEESG_EEENS5_IJSG_SB_EEEEEEEvNS4_8identityENS4_13SM90_TMA_LOADES19_vS1A_EENS_8epilogue10collective18CollectiveEpilogueINS1D_23Sm100TmaWarpSpecializedILi2ELi2ELi64ELb0ELb0EEEJSH_NS5_IJNSR_ISF_SB_EENSR_ISG_SB_EEEEEaSI_aSI_NS1D_6fusion15FusionCallbacksIS1H_NS1L_17LinearCombinationIaiaiLNS_15FloatRoundStyleE2EEESH_S1K_JEEENS4_5SM1004TMEM4LOAD26SM100_TMEM_LOAD_32dp32b64xES1B_S19_NS4_39AutoVectorizingCopyWithAssumedAlignmentILi128EEENS4_14SM90_TMA_STOREES19_S1W_S1W_EEEvvEEEEvNT_6ParamsE --------------------------
	.section	.text._ZN7cutlass13device_kernelINS_4gemm6kernel13GemmUniversalIN4cute5tupleIJiiiiEEENS1_10collective13CollectiveMmaINS1_35MainloopSm100TmaUmmaWarpSpecializedILi5ELi2ELi4ENS5_IJNS4_1CILi1EEENSA_ILi2EEESB_EEEEENS5_IJNSA_ILi128EEESF_NSA_ILi64EEEEEEaNS5_IJlSB_lEEEaSI_NS4_8TiledMMAINS4_8MMA_AtomIJNS4_15SM100_MMA_S8_SSIaaiLi128ELi128ELNS4_4UMMA5MajorE0ELSN_0ELNSM_8SaturateE0EEEEEENS4_6LayoutINS5_IJSB_SB_SB_EEENS5_IJNSA_ILi0EEEST_ST_EEEEENS5_IJNS4_10UnderscoreESW_SW_EEEEENS4_23SM90_TMA_LOAD_MULTICASTENS4_14ComposedLayoutINS4_7SwizzleILi2ELi4ELi3EEENS4_18smem_ptr_flag_bitsILi8EEENSR_INS5_IJNSA_ILi8EEESG_EEENS5_IJSG_SB_EEEEEEEvNS4_8identityENS4_13SM90_TMA_LOADES19_vS1A_EENS_8epilogue10collective18CollectiveEpilogueINS1D_23Sm100TmaWarpSpecializedILi2ELi2ELi64ELb0ELb0EEEJSH_NS5_IJNSR_ISF_SB_EENSR_ISG_SB_EEEEEaSI_aSI_NS1D_6fusion15FusionCallbacksIS1H_NS1L_17LinearCombinationIaiaiLNS_15FloatRoundStyleE2EEESH_S1K_JEEENS4_5SM1004TMEM4LOAD26SM100_TMEM_LOAD_32dp32b64xES1B_S19_NS4_39AutoVectorizingCopyWithAssumedAlignmentILi128EEENS4_14SM90_TMA_STOREES19_S1W_S1W_EEEvvEEEEvNT_6ParamsE,"ax",@progbits
	.align	128
.text._ZN7cutlass13device_kernelINS_4gemm6kernel13GemmUniversalIN4cute5tupleIJiiiiEEENS1_10collective13CollectiveMmaINS1_35MainloopSm100TmaUmmaWarpSpecializedILi5ELi2ELi4ENS5_IJNS4_1CILi1EEENSA_ILi2EEESB_EEEEENS5_IJNSA_ILi128EEESF_NSA_ILi64EEEEEEaNS5_IJlSB_lEEEaSI_NS4_8TiledMMAINS4_8MMA_AtomIJNS4_15SM100_MMA_S8_SSIaaiLi128ELi128ELNS4_4UMMA5MajorE0ELSN_0ELNSM_8SaturateE0EEEEEENS4_6LayoutINS5_IJSB_SB_SB_EEENS5_IJNSA_ILi0EEEST_ST_EEEEENS5_IJNS4_10UnderscoreESW_SW_EEEEENS4_23SM90_TMA_LOAD_MULTICASTENS4_14ComposedLayoutINS4_7SwizzleILi2ELi4ELi3EEENS4_18smem_ptr_flag_bitsILi8EEENSR_INS5_IJNSA_ILi8EEESG_EEENS5_IJSG_SB_EEEEEEEvNS4_8identityENS4_13SM90_TMA_LOADES19_vS1A_EENS_8epilogue10collective18CollectiveEpilogueINS1D_23Sm100TmaWarpSpecializedILi2ELi2ELi64ELb0ELb0EEEJSH_NS5_IJNSR_ISF_SB_EENSR_ISG_SB_EEEEEaSI_aSI_NS1D_6fusion15FusionCallbacksIS1H_NS1L_17LinearCombinationIaiaiLNS_15FloatRoundStyleE2EEESH_S1K_JEEENS4_5SM1004TMEM4LOAD26SM100_TMEM_LOAD_32dp32b64xES1B_S19_NS4_39AutoVectorizingCopyWithAssumedAlignmentILi128EEENS4_14SM90_TMA_STOREES19_S1W_S1W_EEEvvEEEEvNT_6ParamsE:
        .type           _ZN7cutlass13device_kernelINS_4gemm6kernel13GemmUniversalIN4cute5tupleIJiiiiEEENS1_10collective13CollectiveMmaINS1_35MainloopSm100TmaUmmaWarpSpecializedILi5ELi2ELi4ENS5_IJNS4_1CILi1EEENSA_ILi2EEESB_EEEEENS5_IJNSA_ILi128EEESF_NSA_ILi64EEEEEEaNS5_IJlSB_lEEEaSI_NS4_8TiledMMAINS4_8MMA_AtomIJNS4_15SM100_MMA_S8_SSIaaiLi128ELi128ELNS4_4UMMA5MajorE0ELSN_0ELNSM_8SaturateE0EEEEEENS4_6LayoutINS5_IJSB_SB_SB_EEENS5_IJNSA_ILi0EEEST_ST_EEEEENS5_IJNS4_10UnderscoreESW_SW_EEEEENS4_23SM90_TMA_LOAD_MULTICASTENS4_14ComposedLayoutINS4_7SwizzleILi2ELi4ELi3EEENS4_18smem_ptr_flag_bitsILi8EEENSR_INS5_IJNSA_ILi8EEESG_EEENS5_IJSG_SB_EEEEEEEvNS4_8identityENS4_13SM90_TMA_LOADES19_vS1A_EENS_8epilogue10collective18CollectiveEpilogueINS1D_23Sm100TmaWarpSpecializedILi2ELi2ELi64ELb0ELb0EEEJSH_NS5_IJNSR_ISF_SB_EENSR_ISG_SB_EEEEEaSI_aSI_NS1D_6fusion15FusionCallbacksIS1H_NS1L_17LinearCombinationIaiaiLNS_15FloatRoundStyleE2EEESH_S1K_JEEENS4_5SM1004TMEM4LOAD26SM100_TMEM_LOAD_32dp32b64xES1B_S19_NS4_39AutoVectorizingCopyWithAssumedAlignmentILi128EEENS4_14SM90_TMA_STOREES19_S1W_S1W_EEEvvEEEEvNT_6ParamsE,@function
        .size           _ZN7cutlass13device_kernelINS_4gemm6kernel13GemmUniversalIN4cute5tupleIJiiiiEEENS1_10collective13CollectiveMmaINS1_35MainloopSm100TmaUmmaWarpSpecializedILi5ELi2ELi4ENS5_IJNS4_1CILi1EEENSA_ILi2EEESB_EEEEENS5_IJNSA_ILi128EEESF_NSA_ILi64EEEEEEaNS5_IJlSB_lEEEaSI_NS4_8TiledMMAINS4_8MMA_AtomIJNS4_15SM100_MMA_S8_SSIaaiLi128ELi128ELNS4_4UMMA5MajorE0ELSN_0ELNSM_8SaturateE0EEEEEENS4_6LayoutINS5_IJSB_SB_SB_EEENS5_IJNSA_ILi0EEEST_ST_EEEEENS5_IJNS4_10UnderscoreESW_SW_EEEEENS4_23SM90_TMA_LOAD_MULTICASTENS4_14ComposedLayoutINS4_7SwizzleILi2ELi4ELi3EEENS4_18smem_ptr_flag_bitsILi8EEENSR_INS5_IJNSA_ILi8EEESG_EEENS5_IJSG_SB_EEEEEEEvNS4_8identityENS4_13SM90_TMA_LOADES19_vS1A_EENS_8epilogue10collective18CollectiveEpilogueINS1D_23Sm100TmaWarpSpecializedILi2ELi2ELi64ELb0ELb0EEEJSH_NS5_IJNSR_ISF_SB_EENSR_ISG_SB_EEEEEaSI_aSI_NS1D_6fusion15FusionCallbacksIS1H_NS1L_17LinearCombinationIaiaiLNS_15FloatRoundStyleE2EEESH_S1K_JEEENS4_5SM1004TMEM4LOAD26SM100_TMEM_LOAD_32dp32b64xES1B_S19_NS4_39AutoVectorizingCopyWithAssumedAlignmentILi128EEENS4_14SM90_TMA_STOREES19_S1W_S1W_EEEvvEEEEvNT_6ParamsE,(.L_x_152 - _ZN7cutlass13device_kernelINS_4gemm6kernel13GemmUniversalIN4cute5tupleIJiiiiEEENS1_10collective13CollectiveMmaINS1_35MainloopSm100TmaUmmaWarpSpecializedILi5ELi2ELi4ENS5_IJNS4_1CILi1EEENSA_ILi2EEESB_EEEEENS5_IJNSA_ILi128EEESF_NSA_ILi64EEEEEEaNS5_IJlSB_lEEEaSI_NS4_8TiledMMAINS4_8MMA_AtomIJNS4_15SM100_MMA_S8_SSIaaiLi128ELi128ELNS4_4UMMA5MajorE0ELSN_0ELNSM_8SaturateE0EEEEEENS4_6LayoutINS5_IJSB_SB_SB_EEENS5_IJNSA_ILi0EEEST_ST_EEEEENS5_IJNS4_10UnderscoreESW_SW_EEEEENS4_23SM90_TMA_LOAD_MULTICASTENS4_14ComposedLayoutINS4_7SwizzleILi2ELi4ELi3EEENS4_18smem_ptr_flag_bitsILi8EEENSR_INS5_IJNSA_ILi8EEESG_EEENS5_IJSG_SB_EEEEEEEvNS4_8identityENS4_13SM90_TMA_LOADES19_vS1A_EENS_8epilogue10collective18CollectiveEpilogueINS1D_23Sm100TmaWarpSpecializedILi2ELi2ELi64ELb0ELb0EEEJSH_NS5_IJNSR_ISF_SB_EENSR_ISG_SB_EEEEEaSI_aSI_NS1D_6fusion15FusionCallbacksIS1H_NS1L_17LinearCombinationIaiaiLNS_15FloatRoundStyleE2EEESH_S1K_JEEENS4_5SM1004TMEM4LOAD26SM100_TMEM_LOAD_32dp32b64xES1B_S19_NS4_39AutoVectorizingCopyWithAssumedAlignmentILi128EEENS4_14SM90_TMA_STOREES19_S1W_S1W_EEEvvEEEEvNT_6ParamsE)
        .other          _ZN7cutlass13device_kernelINS_4gemm6kernel13GemmUniversalIN4cute5tupleIJiiiiEEENS1_10collective13CollectiveMmaINS1_35MainloopSm100TmaUmmaWarpSpecializedILi5ELi2ELi4ENS5_IJNS4_1CILi1EEENSA_ILi2EEESB_EEEEENS5_IJNSA_ILi128EEESF_NSA_ILi64EEEEEEaNS5_IJlSB_lEEEaSI_NS4_8TiledMMAINS4_8MMA_AtomIJNS4_15SM100_MMA_S8_SSIaaiLi128ELi128ELNS4_4UMMA5MajorE0ELSN_0ELNSM_8SaturateE0EEEEEENS4_6LayoutINS5_IJSB_SB_SB_EEENS5_IJNSA_ILi0EEEST_ST_EEEEENS5_IJNS4_10UnderscoreESW_SW_EEEEENS4_23SM90_TMA_LOAD_MULTICASTENS4_14ComposedLayoutINS4_7SwizzleILi2ELi4ELi3EEENS4_18smem_ptr_flag_bitsILi8EEENSR_INS5_IJNSA_ILi8EEESG_EEENS5_IJSG_SB_EEEEEEEvNS4_8identityENS4_13SM90_TMA_LOADES19_vS1A_EENS_8epilogue10collective18CollectiveEpilogueINS1D_23Sm100TmaWarpSpecializedILi2ELi2ELi64ELb0ELb0EEEJSH_NS5_IJNSR_ISF_SB_EENSR_ISG_SB_EEEEEaSI_aSI_NS1D_6fusion15FusionCallbacksIS1H_NS1L_17LinearCombinationIaiaiLNS_15FloatRoundStyleE2EEESH_S1K_JEEENS4_5SM1004TMEM4LOAD26SM100_TMEM_LOAD_32dp32b64xES1B_S19_NS4_39AutoVectorizingCopyWithAssumedAlignmentILi128EEENS4_14SM90_TMA_STOREES19_S1W_S1W_EEEvvEEEEvNT_6ParamsE,@"STO_CUDA_ENTRY STV_DEFAULT"
_ZN7cutlass13device_kernelINS_4gemm6kernel13GemmUniversalIN4cute5tupleIJiiiiEEENS1_10collective13CollectiveMmaINS1_35MainloopSm100TmaUmmaWarpSpecializedILi5ELi2ELi4ENS5_IJNS4_1CILi1EEENSA_ILi2EEESB_EEEEENS5_IJNSA_ILi128EEESF_NSA_ILi64EEEEEEaNS5_IJlSB_lEEEaSI_NS4_8TiledMMAINS4_8MMA_AtomIJNS4_15SM100_MMA_S8_SSIaaiLi128ELi128ELNS4_4UMMA5MajorE0ELSN_0ELNSM_8SaturateE0EEEEEENS4_6LayoutINS5_IJSB_SB_SB_EEENS5_IJNSA_ILi0EEEST_ST_EEEEENS5_IJNS4_10UnderscoreESW_SW_EEEEENS4_23SM90_TMA_LOAD_MULTICASTENS4_14ComposedLayoutINS4_7SwizzleILi2ELi4ELi3EEENS4_18smem_ptr_flag_bitsILi8EEENSR_INS5_IJNSA_ILi8EEESG_EEENS5_IJSG_SB_EEEEEEEvNS4_8identityENS4_13SM90_TMA_LOADES19_vS1A_EENS_8epilogue10collective18CollectiveEpilogueINS1D_23Sm100TmaWarpSpecializedILi2ELi2ELi64ELb0ELb0EEEJSH_NS5_IJNSR_ISF_SB_EENSR_ISG_SB_EEEEEaSI_aSI_NS1D_6fusion15FusionCallbacksIS1H_NS1L_17LinearCombinationIaiaiLNS_15FloatRoundStyleE2EEESH_S1K_JEEENS4_5SM1004TMEM4LOAD26SM100_TMEM_LOAD_32dp32b64xES1B_S19_NS4_39AutoVectorizingCopyWithAssumedAlignmentILi128EEENS4_14SM90_TMA_STOREES19_S1W_S1W_EEEvvEEEEvNT_6ParamsE:
[----:B------:R-:W1:Y:S01]  /*0000*/  LDC R1, c[0x0][0x37c] ;  /* 0x0000df00ff017b82 */ /* 0x000e620000000800 */
[----:B------:R-:W2:Y:S01]  /*0010*/  S2R R158, SR_TID.X ;  /* 0x00000000009e7919 */ /* 0x000ea20000002100 */
[----:B------:R-:W3:Y:S01]  /*0020*/  LDCU.64 UR8, c[0x0][0x890] ;  /* 0x00011200ff0877ac */ /* 0x000ee20008000a00 */
[----:B------:R-:W-:Y:S02]  /*0030*/  PRMT R145, RZ, 0x7610, R145 ;  /* 0x00007610ff917816 */ /* 0x000fe40000000091 */
[----:B------:R-:W-:Y:S01]  /*0040*/  ELECT P3, URZ, PT ;  /* 0x0000000000ff782f */ /* 0x000fe20003860000 */
[----:B---3--:R-:W-:-:S04]  /*0050*/  UISETP.NE.U32.AND UP0, UPT, UR8, URZ, UPT ;  /* 0x000000ff0800728c */ /* 0x008fc8000bf05070 */
[----:B------:R-:W-:Y:S01]  /*0060*/  UISETP.NE.AND.EX UP0, UPT, UR9, URZ, UPT, UP0 ;  /* 0x000000ff0900728c */ /* 0x000fe2000bf05300 */
[----:B--2---:R-:W-:-:S05]  /*0070*/  SHF.R.U32.HI R146, RZ, 0x5, R158 ;  /* 0x00000005ff927819 */ /* 0x004fca000001169e */
[----:B------:R-:W2:Y:S02]  /*0080*/  SHFL.IDX PT, R0, R146, RZ, 0x1f ;  /* 0x00001fff92007589 */ /* 0x000ea400000e0000 */
[----:B--2---:R-:W-:Y:S01]  /*0090*/  R2UR UR17, R0 ;  /* 0x00000000001172ca */ /* 0x004fe200000e0000 */
[----:B-1----:R-:W-:-:S14]  /*00a0*/  BRA.U UP0, `(.L_x_0) ;  /* 0x0000000100307547 */ /* 0x002fdc000b800000 */
[----:B------:R-:W1:Y:S02]  /*00b0*/  LDCU.64 UR4, c[0x0][0x888] ;  /* 0x00011100ff0477ac */ /* 0x000e640008000a00 */
[----:B-1----:R-:W-:-:S04]  /*00c0*/  UISETP.NE.U32.AND UP0, UPT, UR4, URZ, UPT ;  /* 0x000000ff0400728c */ /* 0x002fc8000bf05070 */
[----:B------:R-:W-:-:S09]  /*00d0*/  UISETP.NE.AND.EX UP0, UPT, UR5, URZ, UPT, UP0 ;  /* 0x000000ff0500728c */ /* 0x000fd2000bf05300 */
[----:B------:R-:W-:Y:S05]  /*00e0*/  BRA.U !UP0, `(.L_x_1) ;  /* 0x0000000108147547 */ /* 0x000fea000b800000 */
[----:B------:R-:W1:Y:S01]  /*00f0*/  LDC.64 R72, c[0x0][0x888] ;  /* 0x00022200ff487b82 */ /* 0x000e620000000a00 */
[----:B------:R-:W1:Y:S02]  /*0100*/  LDCU.64 UR4, c[0x0][0x358] ;  /* 0x00006b00ff0477ac */ /* 0x000e640008000a00 */
[----:B-1----:R1:W5:Y:S01]  /*0110*/  LDG.E R72, desc[UR4][R72.64] ;  /* 0x0000000448487981 */ /* 0x002362000c1e1900 */
[----:B------:R-:W-:Y:S01]  /*0120*/  HFMA2 R145, -RZ, RZ, 0, 5.9604644775390625e-08 ;  /* 0x00000001ff917431 */ /* 0x000fe200000001ff */
[----:B------:R-:W-:Y:S05]  /*0130*/  BRA `(.L_x_0) ;  /* 0x00000000000c7947 */ /* 0x000fea0003800000 */
.L_x_1:
[----:B------:R-:W1:Y:S01]  /*0140*/  LDCU UR4, c[0x0][0x880] ;  /* 0x00011000ff0477ac */ /* 0x000e620008000800 */
[----:B------:R-:W-:Y:S01]  /*0150*/  HFMA2 R145, -RZ, RZ, 0, 5.9604644775390625e-08 ;  /* 0x00000001ff917431 */ /* 0x000fe200000001ff */
[----:B-1----:R-:W-:-:S07]  /*0160*/  MOV R72, UR4 ;  /* 0x0000000400487c02 */ /* 0x002fce0008000f00 */
.L_x_0:
[----:B------:R-:W2:Y:S02]  /*0170*/  LDCU.64 UR4, c[0x0][0x8b0] ;  /* 0x00011600ff0477ac */ /* 0x000ea40008000a00 */
[----:B--2---:R-:W-:-:S04]  /*0180*/  UISETP.NE.U32.AND UP0, UPT, UR4, URZ, UPT ;  /* 0x000000ff0400728c */ /* 0x004fc8000bf05070 */
[----:B------:R-:W-:-:S09]  /*0190*/  UISETP.NE.AND.EX UP0, UPT, UR5, URZ, UPT, UP0 ;  /* 0x000000ff0500728c */ /* 0x000fd2000bf05300 */
[----:B------:R-:W-:Y:S05]  /*01a0*/  BRA.U UP0, `(.L_x_2) ;  /* 0x0000000100287547 */ /* 0x000fea000b800000 */
[----:B------:R-:W2:Y:S02]  /*01b0*/  LDCU.64 UR4, c[0x0][0x8a8] ;  /* 0x00011500ff0477ac */ /* 0x000ea40008000a00 */
[----:B--2---:R-:W-:-:S04]  /*01c0*/  UISETP.NE.U32.AND UP0, UPT, UR4, URZ, UPT ;  /* 0x000000ff0400728c */ /* 0x004fc8000bf05070 */
[----:B------:R-:W-:-:S09]  /*01d0*/  UISETP.NE.AND.EX UP0, UPT, UR5, URZ, UPT, UP0 ;  /* 0x000000ff0500728c */ /* 0x000fd2000bf05300 */
[----:B------:R-:W-:Y:S05]  /*01e0*/  BRA.U !UP0, `(.L_x_3) ;  /* 0x0000000108107547 */ /* 0x000fea000b800000 */
[----:B------:R-:W2:Y:S01]  /*01f0*/  LDC.64 R70, c[0x0][0x8a8] ;  /* 0x00022a00ff467b82 */ /* 0x000ea20000000a00 */
[----:B------:R-:W2:Y:S02]  /*0200*/  LDCU.64 UR4, c[0x0][0x358] ;  /* 0x00006b00ff0477ac */ /* 0x000ea40008000a00 */
[----:B--2---:R2:W5:Y:S01]  /*0210*/  LDG.E R70, desc[UR4][R70.64] ;  /* 0x0000000446467981 */ /* 0x004562000c1e1900 */
[----:B------:R-:W-:Y:S05]  /*0220*/  BRA `(.L_x_2) ;  /* 0x0000000000087947 */ /* 0x000fea0003800000 */
.L_x_3:
[----:B------:R-:W2:Y:S02]  /*0230*/  LDCU UR4, c[0x0][0x8a0] ;  /* 0x00011400ff0477ac */ /* 0x000ea40008000800 */
[----:B--2---:R-:W-:Y:S02]  /*0240*/  MOV R70, UR4 ;  /* 0x0000000400467c02 */ /* 0x004fe40008000f00 */
.L_x_2:
[----:B------:R-:W-:Y:S01]  /*0250*/  IMAD.U32 R0, RZ, RZ, UR17 ;  /* 0x00000011ff007e24 */ /* 0x000fe2000f8e00ff */
[----:B------:R-:W-:Y:S04]  /*0260*/  BSSY.RECONVERGENT B0, `(.L_x_4) ;  /* 0x000000c000007945 */ /* 0x000fe80003800200 */
[C---:B------:R-:W-:Y:S02]  /*0270*/  ISETP.NE.OR P1, PT, R0.reuse, 0x1, !P3 ;  /* 0x000000010000780c */ /* 0x040fe40005f25670 */
[----:B------:R-:W-:-:S11]  /*0280*/  ISETP.NE.OR P0, PT, R0, 0x3, !P3 ;  /* 0x000000030000780c */ /* 0x000fd60005f05670 */
[----:B------:R-:W-:Y:S05]  /*0290*/  @P1 BRA `(.L_x_5) ;  /* 0x0000000000201947 */ /* 0x000fea0003800000 */
[----:B------:R-:W3:Y:S02]  /*02a0*/  LDCU.64 UR4, c[0x0][0x348] ;  /* 0x00006900ff0477ac */ /* 0x000ee40008000a00 */
[----:B---3--:R-:W-:Y:S02]  /*02b0*/  UIADD3 UR6, UP1, UPT, UR4, 0x80, URZ ;  /* 0x0000008004067890 */ /* 0x008fe4000ff3e0ff */
[----:B------:R-:W-:Y:S02]  /*02c0*/  UIADD3 UR4, UP0, UPT, UR4, 0x180, URZ ;  /* 0x0000018004047890 */ /* 0x000fe4000ff1e0ff */
[----:B------:R-:W-:Y:S02]  /*02d0*/  UIADD3.X UR7, UPT, UPT, URZ, UR5, URZ, UP1, !UPT ;  /* 0x00000005ff077290 */ /* 0x000fe40008ffe4ff */
[----:B------:R-:W-:-:S07]  /*02e0*/  UIADD3.X UR5, UPT, UPT, URZ, UR5, URZ, UP0, !UPT ;  /* 0x00000005ff057290 */ /* 0x000fce00087fe4ff */
[----:B------:R3:W-:Y:S02]  /*02f0*/  UTMACCTL.PF [UR6] ;  /* 0x00000000060079b9 */ /* 0x0007e40008040000 */
[----:B------:R3:W-:Y:S02]  /*0300*/  UTMACCTL.PF [UR4] ;  /* 0x00000000040079b9 */ /* 0x0007e40008040000 */
[----:B---3--:R-:W-:Y:S01]  /*0310*/  NOP ;  /* 0x0000000000007918 */ /* 0x008fe20000000000 */
.L_x_5:
[----:B------:R-:W-:Y:S05]  /*0320*/  BSYNC.RECONVERGENT B0 ;  /* 0x0000000000007941 */ /* 0x000fea0003800200 */
.L_x_4:
[----:B------:R-:W-:Y:S04]  /*0330*/  BSSY.RECONVERGENT B0, `(.L_x_6) ;  /* 0x000000a000007945 */ /* 0x000fe80003800200 */
        /* <DEDUP_REMOVED lines=9> */
.L_x_7:
[----:B------:R-:W-:Y:S05]  /*03d0*/  BSYNC.RECONVERGENT B0 ;  /* 0x0000000000007941 */ /* 0x000fea0003800200 */
.L_x_6:
[----:B------:R-:W3:Y:S01]  /*03e0*/  LDCU.64 UR4, c[0x0][0x888] ;  /* 0x00011100ff0477ac */ /* 0x000ee20008000a00 */
[----:B------:R-:W-:Y:S02]  /*03f0*/  UISETP.EQ.U32.AND UP1, UPT, UR8, URZ, UPT ;  /* 0x000000ff0800728c */ /* 0x000fe4000bf22070 */
[----:B------:R-:W-:Y:S02]  /*0400*/  UPLOP3.LUT UP3, UPT, UPT, UPT, UPT, 0x80, 0x8 ;  /* 0x000000000008789c */ /* 0x000fe40003f6f070 */
[----:B---3--:R-:W-:-:S04]  /*0410*/  UISETP.NE.U32.AND UP0, UPT, UR4, URZ, UPT ;  /* 0x000000ff0400728c */ /* 0x008fc8000bf05070 */
[----:B------:R-:W-:-:S04]  /*0420*/  UISETP.NE.AND.EX UP0, UPT, UR5, URZ, UPT, UP0 ;  /* 0x000000ff0500728c */ /* 0x000fc8000bf05300 */
[----:B------:R-:W-:-:S04]  /*0430*/  UISETP.EQ.OR.EX UP2, UPT, UR9, URZ, !UP0, UP1 ;  /* 0x000000ff0900728c */ /* 0x000fc8000c742710 */
[----:B------:R-:W-:-:S06]  /*0440*/  UP2UR UR4, UPR, URZ, 0x4 ;  /* 0x00000004ff047883 */ /* 0x000fcc0008000000 */
[----:B------:R-:W-:Y:S01]  /*0450*/  MOV R148, UR4 ;  /* 0x0000000400947c02 */ /* 0x000fe20008000f00 */
[----:B------:R-:W-:Y:S06]  /*0460*/  BRA.U !UP2, `(.L_x_8) ;  /* 0x000000010a207547 */ /* 0x000fec000b800000 */
[----:B-----5:R-:W-:Y:S01]  /*0470*/  R2UR UR5, R72 ;  /* 0x00000000480572ca */ /* 0x020fe200000e0000 */
[----:B------:R-:W-:Y:S02]  /*0480*/  UISETP.NE.U32.AND UP1, UPT, UR8, URZ, UPT ;  /* 0x000000ff0800728c */ /* 0x000fe4000bf25070 */
[----:B------:R-:W-:Y:S02]  /*0490*/  USEL UR4, URZ, 0xffffffff, UP0 ;  /* 0xffffffffff047887 */ /* 0x000fe40008000000 */
[----:B------:R-:W-:-:S08]  /*04a0*/  UISETP.NE.AND.EX UP1, UPT, UR9, URZ, UPT, UP1 ;  /* 0x000000ff0900728c */ /* 0x000fd0000bf25310 */
[----:B------:R-:W-:-:S04]  /*04b0*/  UISETP.NE.AND UP0, UPT, UR5, URZ, UPT ;  /* 0x000000ff0500728c */ /* 0x000fc8000bf05270 */
[----:B------:R-:W-:-:S04]  /*04c0*/  @!UP1 USEL UR4, URZ, 0xffffffff, UP0 ;  /* 0xffffffffff049887 */ /* 0x000fc80008000000 */
[----:B------:R-:W-:-:S04]  /*04d0*/  ULOP3.LUT UR4, UR4, 0x1, URZ, 0xc0, !UPT ;  /* 0x0000000104047892 */ /* 0x000fc8000f8ec0ff */
[----:B------:R-:W-:-:S11]  /*04e0*/  UISETP.NE.U32.AND UP3, UPT, UR4, 0x1, UPT ;  /* 0x000000010400788c */ /* 0x000fd6000bf65070 */
.L_x_8:
[----:B------:R-:W3:Y:S01]  /*04f0*/  SHFL.IDX PT, R2, R146, RZ, 0x1f ;  /* 0x00001fff92027589 */ /* 0x000ee200000e0000 */
[----:B------:R-:W-:-:S04]  /*0500*/  UISETP.NE.AND UP0, UPT, UR17, 0x2, UPT ;  /* 0x000000021100788c */ /* 0x000fc8000bf05270 */
[----:B------:R-:W-:Y:S01]  /*0510*/  USEL UR37, URZ, 0x1, UP0 ;  /* 0x00000001ff257887 */ /* 0x000fe20008000000 */
[----:B---3--:R-:W-:-:S13]  /*0520*/  ISETP.NE.AND P0, PT, R2, RZ, PT ;  /* 0x000000ff0200720c */ /* 0x008fda0003f05270 */
[----:B------:R-:W-:Y:S05]  /*0530*/  @P0 BRA `(.L_x_9) ;  /* 0x0000000000600947 */ /* 0x000fea0003800000 */
[----:B------:R-:W3:Y:S01]  /*0540*/  S2UR UR4, SR_CgaCtaId ;  /* 0x00000000000479c3 */ /* 0x000ee20000008800 */
[----:B------:R-:W-:Y:S01]  /*0550*/  UMOV UR5, 0x400 ;  /* 0x0000040000057882 */ /* 0x000fe20000000000 */
[----:B------:R-:W-:Y:S01]  /*0560*/  UMOV UR8, 0x1 ;  /* 0x0000000100087882 */ /* 0x000fe20000000000 */
[----:B------:R-:W-:Y:S01]  /*0570*/  UMOV UR6, 0x2 ;  /* 0x0000000200067882 */ /* 0x000fe20000000000 */
[----:B------:R-:W-:-:S04]  /*0580*/  UIADD3 UR8, UPT, UPT, -UR8, 0x100000, URZ ;  /* 0x0010000008087890 */ /* 0x000fc8000fffe1ff */
[----:B------:R-:W-:Y:S02]  /*0590*/  USHF.L.U32 UR9, UR8, 0xb, URZ ;  /* 0x0000000b08097899 */ /* 0x000fe400080006ff */
[----:B------:R-:W-:Y:S02]  /*05a0*/  USHF.L.U32 UR8, UR8, 0x1, URZ ;  /* 0x0000000108087899 */ /* 0x000fe400080006ff */
[----:B------:R-:W-:-:S04]  /*05b0*/  UIADD3 UR6, UPT, UPT, -UR6, 0x100000, URZ ;  /* 0x0010000006067890 */ /* 0x000fc8000fffe1ff */
[----:B------:R-:W-:Y:S02]  /*05c0*/  USHF.L.U32 UR7, UR6, 0xb, URZ ;  /* 0x0000000b06077899 */ /* 0x000fe400080006ff */
[----:B------:R-:W-:Y:S01]  /*05d0*/  USHF.L.U32 UR6, UR6, 0x1, URZ ;  /* 0x0000000106067899 */ /* 0x000fe200080006ff */
[----:B------:R-:W-:Y:S01]  /*05e0*/  ELECT P0, URZ, PT ;  /* 0x0000000000ff782f */ /* 0x000fe20003800000 */
[----:B---3--:R-:W-:Y:S01]  /*05f0*/  ULEA UR4, UR4, UR5, 0x18 ;  /* 0x0000000504047291 */ /* 0x008fe2000f8ec0ff */
[----:B------:R-:W3:Y:S11]  /*0600*/  FENCE.VIEW.ASYNC.S ;  /* 0x00000000000073c6 */ /* 0x000ef60000000000 */
[----:B---3--:R3:W4:Y:S01]  /*0610*/  SYNCS.EXCH.64 URZ, [UR4], UR8 ;  /* 0x0000000804ff75b2 */ /* 0x0087220008000100 */
[----:B------:R3:W1:Y:S01]  /*0620*/  SYNCS.EXCH.64 URZ, [UR4+0x28], UR6 ;  /* 0x0000280604ff75b2 */ /* 0x0006620008000100 */
        /* <DEDUP_REMOVED lines=8> */
[----:B------:R-:W-:Y:S01]  /*06b0*/  NOP ;  /* 0x0000000000007918 */ /* 0x000fe20000000000 */
.L_x_9:
[----:B------:R-:W2:Y:S01]  /*06c0*/  SHFL.IDX PT, R2, R146, RZ, 0x1f ;  /* 0x00001fff92027589 */ /* 0x000ea200000e0000 */
[----:B------:R-:W-:Y:S01]  /*06d0*/  NOP ;  /* 0x0000000000007918 */ /* 0x000fe20000000000 */
[----:B--2---:R-:W-:-:S13]  /*06e0*/  ISETP.NE.AND P0, PT, R2, 0x1, PT ;  /* 0x000000010200780c */ /* 0x004fda0003f05270 */
[----:B------:R-:W-:Y:S05]  /*06f0*/  @P0 BRA `(.L_x_10) ;  /* 0x0000000000480947 */ /* 0x000fea0003800000 */
[----:B---3--:R-:W2:Y:S01]  /*0700*/  S2UR UR4, SR_CgaCtaId ;  /* 0x00000000000479c3 */ /* 0x008ea20000008800 */
        /* <DEDUP_REMOVED lines=10> */
[----:B--2---:R-:W-:Y:S01]  /*07b0*/  ULEA UR4, UR4, UR5, 0x18 ;  /* 0x0000000504047291 */ /* 0x004fe2000f8ec0ff */
[----:B------:R-:W2:Y:S11]  /*07c0*/  FENCE.VIEW.ASYNC.S ;  /* 0x00000000000073c6 */ /* 0x000eb60000000000 */
[----:B--2---:R2:W3:Y:S01]  /*07d0*/  SYNCS.EXCH.64 URZ, [UR4+0x50], UR8 ;  /* 0x0000500804ff75b2 */ /* 0x0044e20008000100 */
[----:B------:R2:W1:Y:S01]  /*07e0*/  SYNCS.EXCH.64 URZ, [UR4+0x60], UR6 ;  /* 0x0000600604ff75b2 */ /* 0x0004620008000100 */
[----:B------:R2:W1:Y:S01]  /*07f0*/  SYNCS.EXCH.64 URZ, [UR4+0x58], UR8 ;  /* 0x0000580804ff75b2 */ /* 0x0004620008000100 */
[----:B------:R2:W1:Y:S01]  /*0800*/  SYNCS.EXCH.64 URZ, [UR4+0x68], UR6 ;  /* 0x0000680604ff75b2 */ /* 0x0004620008000100 */
[----:B------:R-:W-:Y:S01]  /*0810*/  NOP ;  /* 0x0000000000007918 */ /* 0x000fe20000000000 */
.L_x_10:
[----:B------:R-:W4:Y:S01]  /*0820*/  SHFL.IDX PT, R2, R146, RZ, 0x1f ;  /* 0x00001fff92027589 */ /* 0x000f2200000e0000 */
[----:B------:R-:W-:Y:S01]  /*0830*/  NOP ;  /* 0x0000000000007918 */ /* 0x000fe20000000000 */
[----:B----4-:R-:W-:-:S13]  /*0840*/  ISETP.NE.AND P0, PT, R2, 0x3, PT ;  /* 0x000000030200780c */ /* 0x010fda0003f05270 */
[----:B------:R-:W-:Y:S05]  /*0850*/  @P0 BRA `(.L_x_11) ;  /* 0x0000000000300947 */ /* 0x000fea0003800000 */
[----:B--23--:R-:W2:Y:S01]  /*0860*/  S2UR UR6, SR_CgaCtaId ;  /* 0x00000000000679c3 */ /* 0x00cea20000008800 */
[----:B------:R-:W-:Y:S01]  /*0870*/  UMOV UR4, 0x400 ;  /* 0x0000040000047882 */ /* 0x000fe20000000000 */
[----:B------:R-:W-:Y:S01]  /*0880*/  UMOV UR5, 0x20 ;  /* 0x0000002000057882 */ /* 0x000fe20000000000 */
[----:B------:R-:W-:Y:S01]  /*0890*/  ELECT P0, URZ, PT ;  /* 0x0000000000ff782f */ /* 0x000fe20003800000 */
[----:B--2---:R-:W-:Y:S02]  /*08a0*/  ULEA UR6, UR6, UR4, 0x18 ;  /* 0x0000000406067291 */ /* 0x004fe4000f8ec0ff */
[----:B------:R-:W-:-:S04]  /*08b0*/  UIADD3 UR4, UPT, UPT, -UR5, 0x100000, URZ ;  /* 0x0010000005047890 */ /* 0x000fc8000fffe1ff */
[----:B------:R-:W-:Y:S02]  /*08c0*/  USHF.L.U32 UR5, UR4, 0xb, URZ ;  /* 0x0000000b04057899 */ /* 0x000fe400080006ff */
[----:B------:R-:W-:Y:S01]  /*08d0*/  USHF.L.U32 UR4, UR4, 0x1, URZ ;  /* 0x0000000104047899 */ /* 0x000fe200080006ff */
[----:B------:R-:W2:Y:S11]  /*08e0*/  FENCE.VIEW.ASYNC.S ;  /* 0x00000000000073c6 */ /* 0x000eb60000000000 */
[----:B--2---:R4:W2:Y:S01]  /*08f0*/  SYNCS.EXCH.64 URZ, [UR6+0x70], UR4 ;  /* 0x0000700406ff75b2 */ /* 0x0048a20008000100 */
[----:B------:R4:W3:Y:S02]  /*0900*/  SYNCS.EXCH.64 URZ, [UR6+0x78], UR4 ;  /* 0x0000780406ff75b2 */ /* 0x0008e40008000100 */
[----:B----4-:R-:W-:Y:S01]  /*0910*/  NOP ;  /* 0x0000000000007918 */ /* 0x010fe20000000000 */
.L_x_11:
[----:B------:R-:W4:Y:S01]  /*0920*/  SHFL.IDX PT, R2, R146, RZ, 0x1f ;  /* 0x00001fff92027589 */ /* 0x000f2200000e0000 */
[----:B------:R-:W-:Y:S01]  /*0930*/  NOP ;  /* 0x0000000000007918 */ /* 0x000fe20000000000 */
[----:B----4-:R-:W-:-:S13]  /*0940*/  ISETP.NE.AND P0, PT, R2, 0x4, PT ;  /* 0x000000040200780c */ /* 0x010fda0003f05270 */
[----:B------:R-:W-:Y:S05]  /*0950*/  @P0 BRA `(.L_x_12) ;  /* 0x00000000004c0947 */ /* 0x000fea0003800000 */
[----:B--23--:R-:W2:Y:S01]  /*0960*/  S2UR UR6, SR_CgaCtaId ;  /* 0x00000000000679c3 */ /* 0x00cea20000008800 */
[----:B------:R-:W-:Y:S01]  /*0970*/  UMOV UR4, 0x1e0 ;  /* 0x000001e000047882 */ /* 0x000fe20000000000 */
[----:B------:R-:W-:Y:S01]  /*0980*/  UMOV UR5, 0x400 ;  /* 0x0000040000057882 */ /* 0x000fe20000000000 */
[----:B------:R-:W-:Y:S01]  /*0990*/  USEL UR4, UR4, 0x1a0, UP3 ;  /* 0x000001a004047887 */ /* 0x000fe20009800000 */
[----:B------:R-:W-:Y:S01]  /*09a0*/  UMOV UR8, 0x1 ;  /* 0x0000000100087882 */ /* 0x000fe20000000000 */
[----:B------:R-:W-:Y:S01]  /*09b0*/  ELECT P0, URZ, PT ;  /* 0x0000000000ff782f */ /* 0x000fe20003800000 */
[----:B------:R-:W-:-:S04]  /*09c0*/  UIADD3 UR8, UPT, UPT, -UR8, 0x100000, URZ ;  /* 0x0010000008087890 */ /* 0x000fc8000fffe1ff */
[----:B------:R-:W-:Y:S02]  /*09d0*/  USHF.L.U32 UR9, UR8, 0xb, URZ ;  /* 0x0000000b08097899 */ /* 0x000fe400080006ff */
[----:B------:R-:W-:Y:S02]  /*09e0*/  USHF.L.U32 UR8, UR8, 0x1, URZ ;  /* 0x0000000108087899 */ /* 0x000fe400080006ff */
[----:B--2---:R-:W-:Y:S02]  /*09f0*/  ULEA UR6, UR6, UR5, 0x18 ;  /* 0x0000000506067291 */ /* 0x004fe4000f8ec0ff */
[----:B------:R-:W-:-:S04]  /*0a00*/  UIADD3 UR4, UPT, UPT, -UR4, 0x100000, URZ ;  /* 0x0010000004047890 */ /* 0x000fc8000fffe1ff */
[----:B------:R-:W-:Y:S02]  /*0a10*/  USHF.L.U32 UR5, UR4, 0xb, URZ ;  /* 0x0000000b04057899 */ /* 0x000fe400080006ff */
[----:B------:R-:W-:Y:S01]  /*0a20*/  USHF.L.U32 UR4, UR4, 0x1, URZ ;  /* 0x0000000104047899 */ /* 0x000fe200080006ff */
[----:B------:R-:W2:Y:S03]  /*0a30*/  FENCE.VIEW.ASYNC.S ;  /* 0x00000000000073c6 */ /* 0x000ea60000000000 */
[----:B--2---:R4:W2:Y:S08]  /*0a40*/  SYNCS.EXCH.64 URZ, [UR6+0x80], UR8 ;  /* 0x0000800806ff75b2 */ /* 0x0048b00008000100 */
[----:B------:R4:W3:Y:S01]  /*0a50*/  SYNCS.EXCH.64 URZ, [UR6+0x90], UR4 ;  /* 0x0000900406ff75b2 */ /* 0x0008e20008000100 */
[----:B------:R4:W1:Y:S01]  /*0a60*/  SYNCS.EXCH.64 URZ, [UR6+0x88], UR8 ;  /* 0x0000880806ff75b2 */ /* 0x0008620008000100 */
[----:B------:R4:W1:Y:S02]  /*0a70*/  SYNCS.EXCH.64 URZ, [UR6+0x98], UR4 ;  /* 0x0000980406ff75b2 */ /* 0x0008640008000100 */
[----:B----4-:R-:W-:Y:S01]  /*0a80*/  NOP ;  /* 0x0000000000007918 */ /* 0x010fe20000000000 */
.L_x_12:
[----:B------:R-:W4:Y:S01]  /*0a90*/  SHFL.IDX PT, R2, R146, RZ, 0x1f ;  /* 0x00001fff92027589 */ /* 0x000f2200000e0000 */
[----:B------:R-:W-:Y:S01]  /*0aa0*/  NOP ;  /* 0x0000000000007918 */ /* 0x000fe20000000000 */
[----:B----4-:R-:W-:-:S13]  /*0ab0*/  ISETP.NE.AND P0, PT, R2, 0x5, PT ;  /* 0x000000050200780c */ /* 0x010fda0003f05270 */
[----:B------:R-:W-:Y:S05]  /*0ac0*/  @P0 BRA `(.L_x_13) ;  /* 0x0000000000580947 */ /* 0x000fea0003800000 */
[----:B--23--:R-:W2:Y:S01]  /*0ad0*/  S2UR UR4, SR_CgaCtaId ;  /* 0x00000000000479c3 */ /* 0x00cea20000008800 */
        /* <DEDUP_REMOVED lines=12> */
[----:B--2---:R4:W2:Y:S01]  /*0ba0*/  SYNCS.EXCH.64 URZ, [UR4+0xa0], UR8 ;  /* 0x0000a00804ff75b2 */ /* 0x0048a20008000100 */
[----:B------:R4:W3:Y:S01]  /*0bb0*/  SYNCS.EXCH.64 URZ, [UR4+0xc0], UR6 ;  /* 0x0000c00604ff75b2 */ /* 0x0008e20008000100 */
[----:B------:R4:W1:Y:S01]  /*0bc0*/  SYNCS.EXCH.64 URZ, [UR4+0xa8], UR8 ;  /* 0x0000a80804ff75b2 */ /* 0x0008620008000100 */
[----:B------:R4:W1:Y:S01]  /*0bd0*/  SYNCS.EXCH.64 URZ, [UR4+0xc8], UR6 ;  /* 0x0000c80604ff75b2 */ /* 0x0008620008000100 */
[----:B------:R4:W1:Y:S01]  /*0be0*/  SYNCS.EXCH.64 URZ, [UR4+0xb0], UR8 ;  /* 0x0000b00804ff75b2 */ /* 0x0008620008000100 */
[----:B------:R4:W1:Y:S01]  /*0bf0*/  SYNCS.EXCH.64 URZ, [UR4+0xd0], UR6 ;  /* 0x0000d00604ff75b2 */ /* 0x0008620008000100 */
[----:B------:R4:W1:Y:S01]  /*0c00*/  SYNCS.EXCH.64 URZ, [UR4+0xb8], UR8 ;  /* 0x0000b80804ff75b2 */ /* 0x0008620008000100 */
[----:B------:R4:W1:Y:S02]  /*0c10*/  SYNCS.EXCH.64 URZ, [UR4+0xd8], UR6 ;  /* 0x0000d80604ff75b2 */ /* 0x0008640008000100 */
[----:B----4-:R-:W-:Y:S01]  /*0c20*/  NOP ;  /* 0x0000000000007918 */ /* 0x010fe20000000000 */
.L_x_13:
[----:B------:R-:W4:Y:S01]  /*0c30*/  SHFL.IDX PT, R2, R146, RZ, 0x1f ;  /* 0x00001fff92027589 */ /* 0x000f2200000e0000 */
[----:B------:R-:W1:Y:S01]  /*0c40*/  S2UR UR45, SR_CgaCtaId ;  /* 0x00000000002d79c3 */ /* 0x000e620000008800 */
[----:B------:R-:W-:Y:S01]  /*0c50*/  NOP ;  /* 0x0000000000007918 */ /* 0x000fe20000000000 */
[----:B----4-:R-:W-:-:S13]  /*0c60*/  ISETP.NE.AND P0, PT, R2, 0x3, PT ;  /* 0x000000030200780c */ /* 0x010fda0003f05270 */
[----:B-1----:R-:W-:Y:S05]  /*0c70*/  @P0 BRA `(.L_x_14) ;  /* 0x0000000000340947 */ /* 0x002fea0003800000 */
[----:B--23--:R-:W-:Y:S01]  /*0c80*/  UMOV UR4, 0x400 ;  /* 0x0000040000047882 */ /* 0x00cfe20000000000 */
[----:B------:R-:W-:Y:S01]  /*0c90*/  UMOV UR6, 0x20 ;  /* 0x0000002000067882 */ /* 0x000fe20000000000 */
[----:B------:R-:W-:Y:S02]  /*0ca0*/  ULEA UR4, UR45, UR4, 0x18 ;  /* 0x000000042d047291 */ /* 0x000fe4000f8ec0ff */
[----:B------:R-:W-:-:S04]  /*0cb0*/  UIADD3 UR6, UPT, UPT, -UR6, 0x100000, URZ ;  /* 0x0010000006067890 */ /* 0x000fc8000fffe1ff */
[----:B------:R-:W-:Y:S02]  /*0cc0*/  USHF.L.U32 UR7, UR6, 0xb, URZ ;  /* 0x0000000b06077899 */ /* 0x000fe400080006ff */
[----:B------:R-:W-:Y:S01]  /*0cd0*/  USHF.L.U32 UR6, UR6, 0x1, URZ ;  /* 0x0000000106067899 */ /* 0x000fe200080006ff */
[----:B------:R-:W-:Y:S01]  /*0ce0*/  ELECT P0, URZ, PT ;  /* 0x0000000000ff782f */ /* 0x000fe20003800000 */
[----:B------:R-:W1:Y:S10]  /*0cf0*/  FENCE.VIEW.ASYNC.S ;  /* 0x00000000000073c6 */ /* 0x000e740000000000 */
[----:B-1----:R1:W4:Y:S01]  /*0d00*/  SYNCS.EXCH.64 URZ, [UR4+0xe0], UR6 ;  /* 0x0000e00604ff75b2 */ /* 0x0023220008000100 */
[----:B------:R1:W2:Y:S01]  /*0d10*/  SYNCS.EXCH.64 URZ, [UR4+0xf0], UR6 ;  /* 0x0000f00604ff75b2 */ /* 0x0002a20008000100 */
[----:B------:R1:W3:Y:S01]  /*0d20*/  SYNCS.EXCH.64 URZ, [UR4+0xe8], UR6 ;  /* 0x0000e80604ff75b2 */ /* 0x0002e20008000100 */
[----:B------:R1:W1:Y:S01]  /*0d30*/  SYNCS.EXCH.64 URZ, [UR4+0xf8], UR6 ;  /* 0x0000f80604ff75b2 */ /* 0x0002620008000100 */
[----:B------:R-:W-:Y:S01]  /*0d40*/  NOP ;  /* 0x0000000000007918 */ /* 0x000fe20000000000 */
.L_x_14:
[----:B-123--:R-:W1:Y:S01]  /*0d50*/  LDCU UR4, c[0x0][0x36c] ;  /* 0x00006d80ff0477ac */ /* 0x00ee620008000800 */
[----:B------:R-:W-:Y:S01]  /*0d60*/  ISETP.NE.OR P3, PT, R0, 0x2, !P3 ;  /* 0x000000020000780c */ /* 0x000fe20005f65670 */
[----:B------:R-:W-:Y:S01]  /*0d70*/  NOP ;  /* 0x0000000000007918 */ /* 0x000fe20000000000 */
[----:B------:R-:W-:Y:S01]  /*0d80*/  LOP3.LUT R0, R158, 0x1f, RZ, 0xc0, !PT ;  /* 0x0000001f9e007812 */ /* 0x000fe200078ec0ff */
[----:B------:R-:W-:Y:S02]  /*0d90*/  UISETP.NE.AND UP4, UPT, UR17, URZ, UPT ;  /* 0x000000ff1100728c */ /* 0x000fe4000bf85270 */
[----:B-1----:R-:W-:-:S09]  /*0da0*/  UISETP.EQ.U32.AND UP5, UPT, UR4, 0x1, UPT ;  /* 0x000000010400788c */ /* 0x002fd2000bfa2070 */
[----:B------:R-:W-:Y:S05]  /*0db0*/  BRA.U !UP5, `(.L_x_15) ;  /* 0x000000010d087547 */ /* 0x000fea000b800000 */
[----:B----4-:R-:W-:Y:S01]  /*0dc0*/  UCGABAR_ARV ;  /* 0x00000000000079c7 */ /* 0x010fe20008000000 */
[----:B------:R-:W-:Y:S05]  /*0dd0*/  BRA `(.L_x_16) ;  /* 0x0000000000047947 */ /* 0x000fea0003800000 */
.L_x_15:
[----:B----4-:R-:W-:Y:S01]  /*0de0*/  NOP ;  /* 0x0000000000007918 */ /* 0x010fe20000000000 */
.L_x_16:
[----:B------:R-:W1:Y:S01]  /*0df0*/  S2UR UR7, SR_CTAID.X ;  /* 0x00000000000779c3 */ /* 0x000e620000002500 */
[----:B------:R-:W-:-:S05]  /*0e00*/  CS2R.32 R147, SR_CgaSize ;  /* 0x0000000000937805 */ /* 0x000fca0000008a00 */
[----:B------:R-:W-:-:S05]  /*0e10*/  IMAD R147, R147, -0xa0, RZ ;  /* 0xffffff6093937824 */ /* 0x000fca00078e02ff */
[----:B------:R-:W-:-:S14]  /*0e20*/  R2UR UR5, R147 ;  /* 0x00000000930572ca */ /* 0x000fdc00000e0000 */
[----:B------:R-:W2:Y:S01]  /*0e30*/  LDCU UR5, c[0x0][UR5+0x2b0] ;  /* 0x00005600050577ac */ /* 0x000ea20008000800 */
[----:B------:R-:W-:-:S05]  /*0e40*/  CS2R.32 R147, SR_CgaSize ;  /* 0x0000000000937805 */ /* 0x000fca0000008a00 */
[----:B------:R-:W-:-:S05]  /*0e50*/  IMAD R147, R147, -0xa0, RZ ;  /* 0xffffff6093937824 */ /* 0x000fca00078e02ff */
[----:B------:R-:W-:-:S14]  /*0e60*/  R2UR UR4, R147 ;  /* 0x00000000930472ca */ /* 0x000fdc00000e0000 */
[----:B------:R-:W3:Y:S01]  /*0e70*/  LDCU UR4, c[0x0][UR4+0x2b4] ;  /* 0x00005680040477ac */ /* 0x000ee20008000800 */
[----:B------:R-:W4:Y:S01]  /*0e80*/  S2UR UR8, SR_CTAID.Y ;  /* 0x00000000000879c3 */ /* 0x000f220000002600 */
[----:B------:R-:W-:-:S05]  /*0e90*/  CS2R.32 R147, SR_CgaSize ;  /* 0x0000000000937805 */ /* 0x000fca0000008a00 */
[----:B------:R-:W-:-:S05]  /*0ea0*/  IMAD R147, R147, -0xa0, RZ ;  /* 0xffffff6093937824 */ /* 0x000fca00078e02ff */
[----:B------:R-:W-:-:S14]  /*0eb0*/  R2UR UR9, R147 ;  /* 0x00000000930972ca */ /* 0x000fdc00000e0000 */
[----:B------:R-:W3:Y:S01]  /*0ec0*/  LDCU UR9, c[0x0][UR9+0x2a0] ;  /* 0x00005400090977ac */ /* 0x000ee20008000800 */
[----:B------:R-:W3:Y:S01]  /*0ed0*/  LDCU UR21, c[0x0][0xb24] ;  /* 0x00016480ff1577ac */ /* 0x000ee20008000800 */
[----:B------:R-:W1:Y:S01]  /*0ee0*/  S2UR UR36, SR_CTAID.Z ;  /* 0x00000000002479c3 */ /* 0x000e620000002700 */
[----:B------:R-:W-:-:S05]  /*0ef0*/  CS2R.32 R147, SR_CgaSize ;  /* 0x0000000000937805 */ /* 0x000fca0000008a00 */
[----:B------:R-:W-:-:S05]  /*0f00*/  IMAD R147, R147, -0xa0, RZ ;  /* 0xffffff6093937824 */ /* 0x000fca00078e02ff */
[----:B------:R-:W-:-:S14]  /*0f10*/  R2UR UR63, R147 ;  /* 0x00000000933f72ca */ /* 0x000fdc00000e0000 */
[----:B------:R-:W3:Y:S01]  /*0f20*/  LDCU UR63, c[0x0][UR63+0x2a4] ;  /* 0x000054803f3f77ac */ /* 0x000ee20008000800 */
[----:B------:R-:W3:Y:S01]  /*0f30*/  LDCU UR42, c[0x0][0xb24] ;  /* 0x00016480ff2a77ac */ /* 0x000ee20008000800 */
[----:B-1----:R-:W-:Y:S01]  /*0f40*/  I2FP.F32.U32 R3, UR7 ;  /* 0x0000000700037c45 */ /* 0x002fe20008201000 */
[----:B------:R-:W1:Y:S04]  /*0f50*/  LDCU UR28, c[0x0][0xb30] ;  /* 0x00016600ff1c77ac */ /* 0x000e680008000800 */
[----:B--2---:R-:W-:Y:S01]  /*0f60*/  FMUL R3, R3, UR5 ;  /* 0x0000000503037c20 */ /* 0x004fe20008400000 */
[----:B------:R-:W-:Y:S01]  /*0f70*/  USHF.L.U32 UR26, UR45, 0xc, URZ ;  /* 0x0000000c2d1a7899 */ /* 0x000fe200080006ff */
[----:B----4-:R-:W-:Y:S01]  /*0f80*/  I2FP.F32.U32 R2, UR8 ;  /* 0x0000000800027c45 */ /* 0x010fe20008201000 */
[----:B---3--:R-:W-:-:S03]  /*0f90*/  UISETP.GE.AND UP2, UPT, UR21, 0x1, UPT ;  /* 0x000000011500788c */ /* 0x008fc6000bf46270 */
[----:B------:R-:W2:Y:S01]  /*0fa0*/  F2I.U32.TRUNC.NTZ R3, R3 ;  /* 0x0000000300037305 */ /* 0x000ea2000020f000 */
[----:B------:R-:W-:Y:S01]  /*0fb0*/  UMOV UR16, UR7 ;  /* 0x0000000700107c82 */ /* 0x000fe20008000000 */
[----:B------:R-:W-:Y:S01]  /*0fc0*/  FMUL R2, R2, UR4 ;  /* 0x0000000402027c20 */ /* 0x000fe20008400000 */
[----:B------:R-:W-:-:S05]  /*0fd0*/  UMOV UR20, UR8 ;  /* 0x0000000800147c82 */ /* 0x000fca0008000000 */
[----:B------:R-:W3:Y:S01]  /*0fe0*/  F2I.U32.TRUNC.NTZ R2, R2 ;  /* 0x0000000200027305 */ /* 0x000ee2000020f000 */
[----:B--2---:R-:W-:Y:S02]  /*0ff0*/  R2UR UR4, R3 ;  /* 0x00000000030472ca */ /* 0x004fe400000e0000 */
[----:B---3--:R-:W-:Y:S02]  /*1000*/  R2UR UR6, R2 ;  /* 0x00000000020672ca */ /* 0x008fe400000e0000 */
[----:B------:R-:W-:-:S09]  /*1010*/  PRMT R2, RZ, 0x7610, R2 ;  /* 0x00007610ff027816 */ /* 0x000fd20000000002 */
[----:B------:R-:W-:-:S04]  /*1020*/  UIADD3 UR5, UPT, UPT, -UR4, URZ, URZ ;  /* 0x000000ff04057290 */ /* 0x000fc8000fffe1ff */
[----:B------:R-:W-:Y:S02]  /*1030*/  UIMAD UR5, UR9, UR5, UR7 ;  /* 0x00000005090572a4 */ /* 0x000fe4000f8e0207 */
[----:B------:R-:W-:-:S04]  /*1040*/  UIADD3 UR4, UPT, UPT, -UR6, URZ, URZ ;  /* 0x000000ff06047290 */ /* 0x000fc8000fffe1ff */
[----:B------:R-:W-:Y:S01]  /*1050*/  IMAD.U32 R147, RZ, RZ, UR5 ;  /* 0x00000005ff937e24 */ /* 0x000fe2000f8e00ff */
[----:B------:R-:W-:Y:S01]  /*1060*/  UIMAD UR63, UR63, UR4, UR8 ;  /* 0x000000043f3f72a4 */ /* 0x000fe2000f8e0208 */
[----:B-1----:R-:W-:Y:S11]  /*1070*/  BRA.U UP4, `(.L_x_17) ;  /* 0x0000000104287547 */ /* 0x002ff6000b800000 */
[----:B------:R-:W-:Y:S01]  /*1080*/  R2UR UR4, R147 ;  /* 0x00000000930472ca */ /* 0x000fe200000e0000 */
[----:B------:R-:W-:Y:S02]  /*1090*/  UISETP.NE.AND UP0, UPT, UR63, URZ, UPT ;  /* 0x000000ff3f00728c */ /* 0x000fe4000bf05270 */
[----:B------:R-:W-:-:S10]  /*10a0*/  UISETP.NE.AND UP1, UPT, UR63, 0x1, UPT ;  /* 0x000000013f00788c */ /* 0x000fd4000bf25270 */
[----:B------:R-:W-:-:S04]  /*10b0*/  UISETP.EQ.OR UP0, UPT, UR4, URZ, !UP0 ;  /* 0x000000ff0400728c */ /* 0x000fc8000c702670 */
[----:B------:R-:W-:Y:S02]  /*10c0*/  USEL UR5, URZ, 0x1, !UP0 ;  /* 0x00000001ff057887 */ /* 0x000fe4000c000000 */
[----:B------:R-:W-:Y:S02]  /*10d0*/  UISETP.NE.AND UP0, UPT, UR4, URZ, UPT ;  /* 0x000000ff0400728c */ /* 0x000fe4000bf05270 */
[----:B------:R-:W-:-:S04]  /*10e0*/  USEL UR4, URZ, 0x2, UP1 ;  /* 0x00000002ff047887 */ /* 0x000fc80008800000 */
[----:B------:R-:W-:-:S04]  /*10f0*/  USEL UR4, UR4, 0x2, UP0 ;  /* 0x0000000204047887 */ /* 0x000fc80008000000 */
[----:B------:R-:W-:-:S06]  /*1100*/  UIADD3 UR4, UPT, UPT, UR5, UR4, URZ ;  /* 0x0000000405047290 */ /* 0x000fcc000fffe0ff */
[----:B------:R-:W-:Y:S02]  /*1110*/  MOV R2, UR4 ;  /* 0x0000000400027c02 */ /* 0x000fe40008000f00 */
.L_x_17:
[----:B------:R-:W-:Y:S05]  /*1120*/  BRA.U !UP2, `(.L_x_18) ;  /* 0x000000010ad47547 */ /* 0x000fea000b800000 */
[----:B------:R-:W1:Y:S01]  /*1130*/  LDCU.128 UR12, c[0x0][0xb10] ;  /* 0x00016200ff0c77ac */ /* 0x000e620008000c00 */
[----:B------:R-:W2:Y:S01]  /*1140*/  LDCU UR6, c[0x0][0x370] ;  /* 0x00006e00ff0677ac */ /* 0x000ea20008000800 */
[----:B------:R-:W3:Y:S01]  /*1150*/  LDCU UR5, c[0x0][0x374] ;  /* 0x00006e80ff0577ac */ /* 0x000ee20008000800 */
[----:B------:R-:W4:Y:S01]  /*1160*/  LDCU UR27, c[0x0][0xb0c] ;  /* 0x00016180ff1b77ac */ /* 0x000f220008000800 */
[----:B------:R-:W4:Y:S01]  /*1170*/  LDCU UR4, c[0x0][0xb20] ;  /* 0x00016400ff0477ac */ /* 0x000f220008000800 */
[----:B------:R-:W4:Y:S01]  /*1180*/  LDCU.64 UR8, c[0x0][0xb28] ;  /* 0x00016500ff0877ac */ /* 0x000f220008000a00 */
[----:B-1----:R-:W-:Y:S02]  /*1190*/  UISETP.NE.AND UP0, UPT, UR14, 0x1, UPT ;  /* 0x000000010e00788c */ /* 0x002fe4000bf05270 */
[----:B---3--:R-:W-:Y:S02]  /*11a0*/  UIMAD.WIDE.U32 UR10, UR5, UR15, URZ ;  /* 0x0000000f050a72a5 */ /* 0x008fe4000f8e00ff */
[----:B--2---:R-:W-:-:S02]  /*11b0*/  UIMAD.WIDE.U32 UR22, UR6, UR12, URZ ;  /* 0x0000000c061672a5 */ /* 0x004fc4000f8e00ff */
[----:B----4-:R-:W-:Y:S02]  /*11c0*/  UISETP.NE.AND UP1, UPT, UR27, 0x1, UPT ;  /* 0x000000011b00788c */ /* 0x010fe4000bf25270 */
[----:B------:R-:W-:Y:S01]  /*11d0*/  UISETP.NE.AND UP2, UPT, UR21, 0x1, UPT ;  /* 0x000000011500788c */ /* 0x000fe2000bf45270 */
[----:B------:R-:W-:Y:S02]  /*11e0*/  UMOV UR10, UR11 ;  /* 0x0000000b000a7c82 */ /* 0x000fe40008000000 */
[----:B------:R-:W-:Y:S01]  /*11f0*/  UMOV UR22, UR23 ;  /* 0x0000001700167c82 */ /* 0x000fe20008000000 */
[----:B------:R-:W-:Y:S02]  /*1200*/  @UP0 USHF.R.U32.HI UR5, URZ, UR4, UR10 ;  /* 0x00000004ff050299 */ /* 0x000fe4000801160a */
[----:B------:R-:W-:Y:S02]  /*1210*/  UIMAD.WIDE.U32 UR24, UR20, UR15, URZ ;  /* 0x0000000f141872a5 */ /* 0x000fe4000f8e00ff */
[----:B------:R-:W-:-:S02]  /*1220*/  UIMAD.WIDE.U32 UR10, UR5, UR8, URZ ;  /* 0x00000008050a72a5 */ /* 0x000fc4000f8e00ff */
[----:B------:R-:W-:Y:S02]  /*1230*/  @UP1 USHF.R.U32.HI UR6, URZ, UR13, UR22 ;  /* 0x0000000dff061299 */ /* 0x000fe40008011616 */
[----:B------:R-:W-:Y:S02]  /*1240*/  UIMAD.WIDE.U32 UR18, UR16, UR12, URZ ;  /* 0x0000000c101272a5 */ /* 0x000fe4000f8e00ff */
[----:B------:R-:W-:Y:S01]  /*1250*/  UIMAD.WIDE.U32 UR22, UR6, UR8, URZ ;  /* 0x00000008061672a5 */ /* 0x000fe2000f8e00ff */
[----:B------:R-:W-:Y:S01]  /*1260*/  UMOV UR24, UR25 ;  /* 0x0000001900187c82 */ /* 0x000fe20008000000 */
[----:B------:R-:W-:Y:S01]  /*1270*/  UMOV UR10, UR11 ;  /* 0x0000000b000a7c82 */ /* 0x000fe20008000000 */
[----:B------:R-:W-:Y:S02]  /*1280*/  USHF.R.U32.HI UR24, URZ, UR4, UR24 ;  /* 0x00000004ff187299 */ /* 0x000fe40008011618 */
[----:B------:R-:W-:Y:S02]  /*1290*/  @UP2 USHF.R.U32.HI UR5, URZ, UR9, UR10 ;  /* 0x00000009ff052299 */ /* 0x000fe4000801160a */
[----:B------:R-:W-:Y:S01]  /*12a0*/  UMOV UR7, UR23 ;  /* 0x0000001700077c82 */ /* 0x000fe20008000000 */
[----:B------:R-:W-:Y:S01]  /*12b0*/  UMOV UR18, UR19 ;  /* 0x0000001300127c82 */ /* 0x000fe20008000000 */
[----:B------:R-:W-:-:S02]  /*12c0*/  @UP2 USHF.R.U32.HI UR6, URZ, UR9, UR7 ;  /* 0x00000009ff062299 */ /* 0x000fc40008011607 */
[----:B------:R-:W-:Y:S02]  /*12d0*/  USHF.R.U32.HI UR13, URZ, UR13, UR18 ;  /* 0x0000000dff0d7299 */ /* 0x000fe40008011612 */
[----:B------:R-:W-:Y:S02]  /*12e0*/  USEL UR4, UR20, UR24, !UP0 ;  /* 0x0000001814047287 */ /* 0x000fe4000c000000 */
[----:B------:R-:W-:Y:S02]  /*12f0*/  UIMAD UR7, UR5, UR21, URZ ;  /* 0x00000015050772a4 */ /* 0x000fe4000f8e02ff */
[----:B------:R-:W-:Y:S02]  /*1300*/  USEL UR5, UR16, UR13, !UP1 ;  /* 0x0000000d10057287 */ /* 0x000fe4000c800000 */
[----:B------:R-:W-:Y:S02]  /*1310*/  UIMAD UR12, UR6, UR21, URZ ;  /* 0x00000015060c72a4 */ /* 0x000fe4000f8e02ff */
[----:B------:R-:W-:-:S02]  /*1320*/  UISETP.GE.AND UP0, UPT, UR4, UR7, UPT ;  /* 0x000000070400728c */ /* 0x000fc4000bf06270 */
[----:B------:R-:W-:Y:S02]  /*1330*/  UIMAD.WIDE.U32 UR10, UR4, UR8, URZ ;  /* 0x00000008040a72a5 */ /* 0x000fe4000f8e00ff */
[----:B------:R-:W-:Y:S02]  /*1340*/  UISETP.GE.OR UP0, UPT, UR5, UR12, UP0 ;  /* 0x0000000c0500728c */ /* 0x000fe40008706670 */
[----:B------:R-:W-:Y:S02]  /*1350*/  UIMAD.WIDE.U32 UR12, UR5, UR8, URZ ;  /* 0x00000008050c72a5 */ /* 0x000fe4000f8e00ff */
[----:B------:R-:W-:Y:S01]  /*1360*/  UIADD3 UR10, UPT, UPT, -UR4, URZ, URZ ;  /* 0x000000ff040a7290 */ /* 0x000fe2000fffe1ff */
[----:B------:R-:W-:Y:S01]  /*1370*/  UMOV UR8, UR11 ;  /* 0x0000000b00087c82 */ /* 0x000fe20008000000 */
[----:B------:R-:W-:Y:S02]  /*1380*/  UIADD3 UR11, UPT, UPT, -UR5, URZ, URZ ;  /* 0x000000ff050b7290 */ /* 0x000fe4000fffe1ff */
[----:B------:R-:W-:-:S03]  /*1390*/  USHF.R.U32.HI UR8, URZ, UR9, UR8 ;  /* 0x00000009ff087299 */ /* 0x000fc60008011608 */
[----:B------:R-:W-:Y:S01]  /*13a0*/  @!UP0 UMOV UR7, UR13 ;  /* 0x0000000d00078c82 */ /* 0x000fe20008000000 */
[----:B------:R-:W-:Y:S02]  /*13b0*/  UIMAD UR20, UR14, UR10, UR20 ;  /* 0x0000000a0e1472a4 */ /* 0x000fe4000f8e0214 */
[----:B------:R-:W-:Y:S02]  /*13c0*/  USEL UR8, UR4, UR8, !UP2 ;  /* 0x0000000804087287 */ /* 0x000fe4000d000000 */
[----:B------:R-:W-:Y:S02]  /*13d0*/  @!UP0 USHF.R.U32.HI UR7, URZ, UR9, UR7 ;  /* 0x00000009ff078299 */ /* 0x000fe40008011607 */
[----:B------:R-:W-:Y:S02]  /*13e0*/  UIADD3 UR9, UPT, UPT, -UR8, URZ, URZ ;  /* 0x000000ff08097290 */ /* 0x000fe4000fffe1ff */
[----:B------:R-:W-:Y:S02]  /*13f0*/  @!UP0 USEL UR7, UR5, UR7, !UP2 ;  /* 0x0000000705078287 */ /* 0x000fe4000d000000 */
[----:B------:R-:W-:-:S02]  /*1400*/  UIMAD UR9, UR21, UR9, UR4 ;  /* 0x00000009150972a4 */ /* 0x000fc4000f8e0204 */
[----:B------:R-:W-:Y:S02]  /*1410*/  @!UP0 UIADD3 UR8, UPT, UPT, UR8, -UR7, URZ ;  /* 0x8000000708088290 */ /* 0x000fe4000fffe0ff */
[----:B------:R-:W-:Y:S02]  /*1420*/  @!UP0 UIMAD UR6, UR9, UR6, UR7 ;  /* 0x00000006090682a4 */ /* 0x000fe4000f8e0207 */
[----:B------:R-:W-:Y:S02]  /*1430*/  @!UP0 UIMAD UR4, UR8, UR21, UR5 ;  /* 0x00000015080482a4 */ /* 0x000fe4000f8e0205 */
[----:B------:R-:W-:Y:S02]  /*1440*/  UIMAD UR16, UR27, UR11, UR16 ;  /* 0x0000000b1b1072a4 */ /* 0x000fe4000f8e0210 */
[----:B------:R-:W-:Y:S01]  /*1450*/  UIMAD UR20, UR4, UR14, UR20 ;  /* 0x0000000e041472a4 */ /* 0x000fe2000f8e0214 */
[----:B------:R-:W-:Y:S02]  /*1460*/  @!UP0 UMOV UR5, UR6 ;  /* 0x0000000600058c82 */ /* 0x000fe40008000000 */
[----:B------:R-:W-:-:S12]  /*1470*/  UIMAD UR16, UR5, UR27, UR16 ;  /* 0x0000001b051072a4 */ /* 0x000fd8000f8e0210 */
.L_x_18:
[----:B------:R-:W-:Y:S02]  /*1480*/  UISETP.NE.AND UP1, UPT, UR28, 0x1, UPT ;  /* 0x000000011c00788c */ /* 0x000fe4000bf25270 */
[----:B------:R-:W-:Y:S02]  /*1490*/  UISETP.NE.AND UP0, UPT, UR17, 0x2, UPT ;  /* 0x000000021100788c */ /* 0x000fe4000bf05270 */
[----:B------:R-:W-:-:S05]  /*14a0*/  ULOP3.LUT UR21, UR26, 0x1000, URZ, 0xc0, !UPT ;  /* 0x000010001a157892 */ /* 0x000fca000f8ec0ff */
[----:B------:R-:W-:Y:S07]  /*14b0*/  BRA.U UP1, `(.L_x_19) ;  /* 0x0000000101447547 */ /* 0x000fee000b800000 */
[----:B------:R-:W1:Y:S01]  /*14c0*/  LDCU.128 UR8, c[0x0][0xb10] ;  /* 0x00016200ff0877ac */ /* 0x000e620008000c00 */
[----:B------:R-:W2:Y:S01]  /*14d0*/  LDCU UR12, c[0x0][0xb0c] ;  /* 0x00016180ff0c77ac */ /* 0x000ea20008000800 */
[----:B------:R-:W3:Y:S01]  /*14e0*/  LDCU UR13, c[0x0][0xb20] ;  /* 0x00016400ff0d77ac */ /* 0x000ee20008000800 */
[----:B-1----:R-:W-:Y:S02]  /*14f0*/  UIMAD.WIDE.U32 UR6, UR16, UR8, URZ ;  /* 0x00000008100672a5 */ /* 0x002fe4000f8e00ff */
[----:B------:R-:W-:Y:S02]  /*1500*/  UIMAD.WIDE.U32 UR4, UR20, UR11, URZ ;  /* 0x0000000b140472a5 */ /* 0x000fe4000f8e00ff */
[----:B--2---:R-:W-:Y:S02]  /*1510*/  UISETP.NE.AND UP2, UPT, UR12, 0x1, UPT ;  /* 0x000000010c00788c */ /* 0x004fe4000bf45270 */
[----:B------:R-:W-:Y:S01]  /*1520*/  UISETP.NE.AND UP1, UPT, UR10, 0x1, UPT ;  /* 0x000000010a00788c */ /* 0x000fe2000bf25270 */
[----:B------:R-:W-:-:S02]  /*1530*/  UMOV UR6, UR7 ;  /* 0x0000000700067c82 */ /* 0x000fc40008000000 */
[----:B------:R-:W-:Y:S01]  /*1540*/  UMOV UR4, UR5 ;  /* 0x0000000500047c82 */ /* 0x000fe20008000000 */
[----:B------:R-:W-:Y:S02]  /*1550*/  USHF.R.U32.HI UR6, URZ, UR9, UR6 ;  /* 0x00000009ff067299 */ /* 0x000fe40008011606 */
[----:B---3--:R-:W-:Y:S02]  /*1560*/  USHF.R.U32.HI UR4, URZ, UR13, UR4 ;  /* 0x0000000dff047299 */ /* 0x008fe40008011604 */
[----:B------:R-:W-:Y:S02]  /*1570*/  USEL UR5, UR16, UR6, !UP2 ;  /* 0x0000000610057287 */ /* 0x000fe4000d000000 */
[----:B------:R-:W-:-:S04]  /*1580*/  USEL UR4, UR20, UR4, !UP1 ;  /* 0x0000000414047287 */ /* 0x000fc8000c800000 */
[----:B------:R-:W-:Y:S02]  /*1590*/  UIADD3 UR6, UPT, UPT, UR5, -UR4, URZ ;  /* 0x8000000405067290 */ /* 0x000fe4000fffe0ff */
[----:B------:R-:W-:Y:S02]  /*15a0*/  UIADD3 UR4, UPT, UPT, -UR5, UR4, URZ ;  /* 0x0000000405047290 */ /* 0x000fe4000fffe1ff */
[----:B------:R-:W-:Y:S02]  /*15b0*/  UIMAD UR20, UR6, UR10, UR20 ;  /* 0x0000000a061472a4 */ /* 0x000fe4000f8e0214 */
[----:B------:R-:W-:-:S12]  /*15c0*/  UIMAD UR16, UR4, UR12, UR16 ;  /* 0x0000000c041072a4 */ /* 0x000fd8000f8e0210 */
.L_x_19:
[----:B------:R-:W-:Y:S05]  /*15d0*/  BRA.U !UP5, `(.L_x_20) ;  /* 0x000000010d0c7547 */ /* 0x000fea000b800000 */
[----:B------:R-:W-:Y:S01]  /*15e0*/  UCGABAR_WAIT ;  /* 0x0000000000007dc7 */ /* 0x000fe20008000000 */
[----:B------:R-:W-:Y:S01]  /*15f0*/  CCTL.IVALL ;  /* 0x00000000ff00798f */ /* 0x000fe20002000000 */
[----:B------:R-:W-:Y:S05]  /*1600*/  BRA `(.L_x_21) ;  /* 0x0000000000047947 */ /* 0x000fea0003800000 */
.L_x_20:
[----:B------:R-:W-:Y:S06]  /*1610*/  BAR.SYNC.DEFER_BLOCKING 0x0 ;  /* 0x0000000000007b1d */ /* 0x000fec0000010000 */
.L_x_21:
[----:B------:R-:W-:Y:S05]  /*1620*/  BRA.U UP0, `(.L_x_22) ;  /* 0x0000001100e47547 */ /* 0x000fea000b800000 */
[----:B------:R-:W1:Y:S01]  /*1630*/  LDCU UR6, c[0x0][0x38c] ;  /* 0x00007180ff0677ac */ /* 0x000e620008000800 */
[----:B------:R-:W-:Y:S01]  /*1640*/  PLOP3.LUT P1, PT, PT, PT, UP3, 0x80, 0x8 ;  /* 0x000000000008781c */ /* 0x000fe20003f2f038 */
[----:B------:R-:W-:Y:S01]  /*1650*/  IMAD.MOV.U32 R12, RZ, RZ, 0x1 ;  /* 0x00000001ff0c7424 */ /* 0x000fe200078e00ff */
[----:B------:R-:W-:Y:S01]  /*1660*/  ISETP.EQ.OR P2, PT, R0, RZ, P3 ;  /* 0x000000ff0000720c */ /* 0x000fe20001f42670 */
[----:B------:R-:W-:Y:S01]  /*1670*/  UISETP.NE.AND UP1, UPT, UR17, URZ, UPT ;  /* 0x000000ff1100728c */ /* 0x000fe2000bf25270 */
[----:B------:R-:W-:Y:S02]  /*1680*/  PLOP3.LUT P1, PT, P1, PT, PT, 0x8, 0x80 ;  /* 0x000000000080781c */ /* 0x000fe40000f2e170 */
[----:B------:R-:W-:Y:S01]  /*1690*/  CS2R R10, SRZ ;  /* 0x00000000000a7805 */ /* 0x000fe2000001ff00 */
[----:B------:R-:W-:Y:S01]  /*16a0*/  IMAD.MOV.U32 R9, RZ, RZ, RZ ;  /* 0x000000ffff097224 */ /* 0x000fe200078e00ff */
[----:B------:R-:W2:Y:S01]  /*16b0*/  LDCU UR39, c[0x0][0x370] ;  /* 0x00006e00ff2777ac */ /* 0x000ea20008000800 */
[----:B------:R-:W-:Y:S01]  /*16c0*/  IMAD.MOV.U32 R8, RZ, RZ, 0x1 ;  /* 0x00000001ff087424 */ /* 0x000fe200078e00ff */
[----:B------:R-:W3:Y:S01]  /*16d0*/  LDCU.64 UR28, c[0x0][0x348] ;  /* 0x00006900ff1c77ac */ /* 0x000ee20008000a00 */
[----:B------:R-:W-:-:S02]  /*16e0*/  USHF.R.U32.HI UR44, URZ, 0x6, UR21 ;  /* 0x00000006ff2c7899 */ /* 0x000fc40008011615 */
[----:B-1----:R-:W-:Y:S02]  /*16f0*/  UIADD3 UR5, UPT, UPT, UR6, 0x3f, URZ ;  /* 0x0000003f06057890 */ /* 0x002fe4000fffe0ff */
[----:B------:R-:W-:Y:S02]  /*1700*/  UIADD3 UR46, UPT, UPT, UR6, 0x7e, URZ ;  /* 0x0000007e062e7890 */ /* 0x000fe4000fffe0ff */
[----:B------:R-:W-:Y:S01]  /*1710*/  USHF.R.S32.HI UR4, URZ, 0x1f, UR5 ;  /* 0x0000001fff047899 */ /* 0x000fe20008011405 */
[----:B------:R-:W1:Y:S03]  /*1720*/  LDCU UR38, c[0x0][0x374] ;  /* 0x00006e80ff2677ac */ /* 0x000e660008000800 */
[----:B------:R-:W-:Y:S02]  /*1730*/  ULEA.HI UR4, UR4, UR5, URZ, 0x6 ;  /* 0x0000000504047291 */ /* 0x000fe4000f8f30ff */
[----:B------:R-:W-:-:S02]  /*1740*/  USEL UR25, UR37, 0x2, UP1 ;  /* 0x0000000225197887 */ /* 0x000fc40008800000 */
[----:B------:R-:W-:Y:S02]  /*1750*/  USHF.R.S32.HI UR41, URZ, 0x6, UR4 ;  /* 0x00000006ff297899 */ /* 0x000fe40008011404 */
[----:B------:R-:W-:Y:S02]  /*1760*/  UIADD3 UR4, UPT, UPT, UR6, -0x1, URZ ;  /* 0xffffffff06047890 */ /* 0x000fe4000fffe0ff */
[----:B------:R-:W-:Y:S02]  /*1770*/  UISETP.LT.U32.AND UP0, UPT, UR41, 0x5, UPT ;  /* 0x000000052900788c */ /* 0x000fe4000bf01070 */
[----:B------:R-:W-:Y:S02]  /*1780*/  UISETP.GE.U32.AND UP2, UPT, UR4, -0x7f, UPT ;  /* 0xffffff810400788c */ /* 0x000fe4000bf46070 */
[----:B------:R-:W-:Y:S01]  /*1790*/  USEL UR40, UR41, 0x5, UP0 ;  /* 0x0000000529287887 */ /* 0x000fe20008000000 */
[----:B------:R-:W-:-:S03]  /*17a0*/  UMOV UR5, URZ ;  /* 0x000000ff00057c82 */ /* 0x000fc60008000000 */
[----:B------:R-:W-:Y:S02]  /*17b0*/  UIADD3 UR24, UPT, UPT, UR40, -0x1, URZ ;  /* 0xffffffff28187890 */ /* 0x000fe4000fffe0ff */
[----:B------:R-:W-:-:S03]  /*17c0*/  UIADD3 UR43, UPT, UPT, UR41, -UR40, URZ ;  /* 0x80000028292b7290 */ /* 0x000fc6000fffe0ff */
[----:B------:R-:W-:-:S04]  /*17d0*/  @UP2 UIADD3 UR24, UPT, UPT, UR40, URZ, URZ ;  /* 0x000000ff28182290 */ /* 0x000fc8000fffe0ff */
[----:B-123--:R-:W-:-:S12]  /*17e0*/  UIADD3 UR24, UPT, UPT, UR24, 0x1, URZ ;  /* 0x0000000118187890 */ /* 0x00efd8000fffe0ff */
.L_x_42:
[----:B------:R-:W-:Y:S01]  /*17f0*/  UISETP.NE.AND UP0, UPT, UR45, URZ, UPT ;  /* 0x000000ff2d00728c */ /* 0x000fe2000bf05270 */
[----:B-1----:R-:W1:Y:S08]  /*1800*/  S2UR UR45, SR_CgaCtaId ;  /* 0x00000000002d79c3 */ /* 0x002e700000008800 */
[----:B------:R-:W-:Y:S05]  /*1810*/  BRA.U UP0, `(.L_x_23) ;  /* 0x0000000100347547 */ /* 0x000fea000b800000 */
[----:B------:R-:W2:Y:S01]  /*1820*/  S2R R0, SR_CgaCtaId ;  /* 0x0000000000007919 */ /* 0x000ea20000008800 */
[----:B------:R-:W-:Y:S02]  /*1830*/  MOV R3, 0x400 ;  /* 0x0000040000037802 */ /* 0x000fe40000000f00 */
[----:B------:R-:W-:Y:S02]  /*1840*/  SHF.L.U32 R2, R8, 0x1f, RZ ;  /* 0x0000001f08027819 */ /* 0x000fe400000006ff */
[----:B--2---:R-:W-:-:S05]  /*1850*/  LEA R0, R0, R3, 0x18 ;  /* 0x0000000300007211 */ /* 0x004fca00078ec0ff */
[----:B------:R-:W-:-:S04]  /*1860*/  IMAD R3, R9, 0x8, R0 ;  /* 0x0000000809037824 */ /* 0x000fc800078e0200 */
[----:B------:R-:W2:Y:S02]  /*1870*/  SYNCS.PHASECHK.TRANS64.TRYWAIT P0, [R3+URZ+0xf0], R2 ;  /* 0x0000f002030075a7 */ /* 0x000ea400080011ff */
[----:B--2---:R-:W-:Y:S05]  /*1880*/  @!P0 BRA `(.L_x_24) ;  /* 0x0000007000308947 */ /* 0x004fea0003800000 */
.L_x_113:
[----:B------:R-:W-:Y:S01]  /*1890*/  VIADD R9, R9, 0x1 ;  /* 0x0000000109097836 */ /* 0x000fe20000000000 */
[----:B------:R2:W-:Y:S04]  /*18a0*/  SYNCS.ARRIVE.TRANS64.A1T0 RZ, [R3+URZ+0xe0], RZ ;  /* 0x0000e0ff03ff79a7 */ /* 0x0005e800081000ff */
[----:B------:R-:W-:-:S04]  /*18b0*/  ISETP.NE.AND P0, PT, R9, 0x2, PT ;  /* 0x000000020900780c */ /* 0x000fc80003f05270 */
[----:B------:R-:W-:Y:S02]  /*18c0*/  SEL R9, R9, RZ, P0 ;  /* 0x000000ff09097207 */ /* 0x000fe40000000000 */
[----:B--2---:R-:W-:-:S04]  /*18d0*/  SEL R3, RZ, 0x1, P0 ;  /* 0x00000001ff037807 */ /* 0x004fc80000000000 */
[----:B------:R-:W-:-:S07]  /*18e0*/  LOP3.LUT R8, R8, R3, RZ, 0x3c, !PT ;  /* 0x0000000308087212 */ /* 0x000fce00078e3cff */
.L_x_23:
[----:B------:R-:W-:Y:S01]  /*18f0*/  UMOV UR6, 0x400 ;  /* 0x0000040000067882 */ /* 0x000fe20000000000 */
[----:B------:R-:W-:Y:S01]  /*1900*/  SHF.L.U32 R0, R12, 0x1f, RZ ;  /* 0x0000001f0c007819 */ /* 0x000fe200000006ff */
[----:B-1----:R-:W-:Y:S02]  /*1910*/  ULEA UR6, UR45, UR6, 0x18 ;  /* 0x000000062d067291 */ /* 0x002fe4000f8ec0ff */
[----:B------:R-:W-:Y:S02]  /*1920*/  UISETP.GE.U32.AND UP0, UPT, UR46, 0x7f, UPT ;  /* 0x0000007f2e00788c */ /* 0x000fe4000bf06070 */
[----:B------:R-:W-:Y:S02]  /*1930*/  ULEA UR4, UR5, UR6, 0x3 ;  /* 0x0000000605047291 */ /* 0x000fe4000f8e18ff */
[----:B------:R-:W-:Y:S02]  /*1940*/  USHF.L.U32 UR11, UR20, 0x7, URZ ;  /* 0x00000007140b7899 */ /* 0x000fe400080006ff */
[----:B------:R-:W-:Y:S01]  /*1950*/  ULEA UR35, UR16, UR44, 0x7 ;  /* 0x0000002c10237291 */ /* 0x000fe2000f8e38ff */
[----:B------:R-:W-:-:S04]  /*1960*/  UMOV UR13, URZ ;  /* 0x000000ff000d7c82 */ /* 0x000fc80008000000 */
[----:B------:R1:W2:Y:S01]  /*1970*/  SYNCS.PHASECHK.TRANS64.TRYWAIT P0, [UR4+0x28], R0 ;  /* 0x00002800ff0075a7 */ /* 0x0002a20008001104 */
[----:B------:R-:W-:Y:S06]  /*1980*/  BRA.U !UP0, `(.L_x_25) ;  /* 0x0000000108bc7547 */ /* 0x000fec000b800000 */
[----:B------:R-:W-:Y:S01]  /*1990*/  UMOV UR7, URZ ;  /* 0x000000ff00077c82 */ /* 0x000fe20008000000 */
[----:B------:R-:W-:-:S05]  /*19a0*/  UMOV UR4, UR5 ;  /* 0x0000000500047c82 */ /* 0x000fca0008000000 */
.L_x_31:
[----:B------:R-:W-:Y:S01]  /*19b0*/  ULEA UR33, UR4, UR6, 0x3 ;  /* 0x0000000604217291 */ /* 0x000fe2000f8e18ff */
[----:B--2---:R-:W-:Y:S01]  /*19c0*/  @!P3 MOV R2, 0x4000 ;  /* 0x000040000002b802 */ /* 0x004fe20000000f00 */
[----:B--2-4-:R-:W-:Y:S10]  /*19d0*/  @P0 BRA `(.L_x_26) ;  /* 0x00000000000c0947 */ /* 0x014ff40003800000 */
[----:B------:R-:W-:-:S04]  /*19e0*/  SHF.L.U32 R3, R12, 0x1f, RZ ;  /* 0x0000001f0c037819 */ /* 0x000fc800000006ff */
[----:B------:R-:W2:Y:S02]  /*19f0*/  SYNCS.PHASECHK.TRANS64.TRYWAIT P0, [UR33+0x28], R3 ;  /* 0x00002803ff0075a7 */ /* 0x000ea40008001121 */
[----:B--2---:R-:W-:Y:S05]  /*1a00*/  @!P0 BRA `(.L_x_27) ;  /* 0x0000006c00e48947 */ /* 0x004fea0003800000 */
.L_x_26:
[----:B------:R2:W-:Y:S01]  /*1a10*/  @!P3 SYNCS.ARRIVE.TRANS64 RZ, [UR33], R2 ;  /* 0x00000002ffffb9a7 */ /* 0x0005e20008000021 */
[----:B------:R-:W-:-:S04]  /*1a20*/  ULOP3.LUT UR5, UR25, 0x2, URZ, 0xfc, !UPT ;  /* 0x0000000219057892 */ /* 0x000fc8000f8efcff */
[----:B------:R-:W-:-:S09]  /*1a30*/  UISETP.NE.AND UP0, UPT, UR5, 0x2, UPT ;  /* 0x000000020500788c */ /* 0x000fd2000bf05270 */
[----:B------:R-:W-:Y:S05]  /*1a40*/  BRA.U UP0, `(.L_x_28) ;  /* 0x0000000100047547 */ /* 0x000fea000b800000 */
[----:B------:R-:W-:Y:S05]  /*1a50*/  BPT.TRAP 0x1 ;  /* 0x000000040000795c */ /* 0x000fea0000300000 */
.L_x_28:
[----:B------:R-:W-:Y:S04]  /*1a60*/  BSSY.RECONVERGENT B0, `(.L_x_29) ;  /* 0x0000003000007945 */ /* 0x000fe80003800200 */
[----:B------:R-:W-:Y:S05]  /*1a70*/  @P2 BRA `(.L_x_30) ;  /* 0x0000000000042947 */ /* 0x000fea0003800000 */
[----:B------:R-:W-:Y:S05]  /*1a80*/  BPT.TRAP 0x1 ;  /* 0x000000040000795c */ /* 0x000fea0000300000 */
.L_x_30:
[----:B------:R-:W-:Y:S05]  /*1a90*/  BSYNC.RECONVERGENT B0 ;  /* 0x0000000000007941 */ /* 0x000fea0003800200 */
.L_x_29:
[----:B------:R-:W-:Y:S02]  /*1aa0*/  UIADD3 UR5, UPT, UPT, UR4, 0x1, URZ ;  /* 0x0000000104057890 */ /* 0x000fe4000fffe0ff */
[----:B------:R-:W-:Y:S02]  /*1ab0*/  UIADD3 UR16, UP1, UPT, UR28, 0x80, URZ ;  /* 0x000000801c107890 */ /* 0x000fe4000ff3e0ff */
[----:B------:R-:W-:Y:S02]  /*1ac0*/  UISETP.NE.AND UP0, UPT, UR5, 0x5, UPT ;  /* 0x000000050500788c */ /* 0x000fe4000bf05270 */
[----:B------:R-:W-:Y:S02]  /*1ad0*/  USHF.L.U32 UR34, UR7, 0x6, URZ ;  /* 0x0000000607227899 */ /* 0x000fe400080006ff */
[----:B------:R-:W-:Y:S02]  /*1ae0*/  USEL UR9, URZ, 0x1, UP0 ;  /* 0x00000001ff097887 */ /* 0x000fe40008000000 */
[----:B------:R-:W-:-:S02]  /*1af0*/  USEL UR5, UR5, URZ, UP0 ;  /* 0x000000ff05057287 */ /* 0x000fc40008000000 */
[----:B------:R-:W-:Y:S02]  /*1b00*/  UIADD3 UR14, UP0, UPT, UR28, 0x180, URZ ;  /* 0x000001801c0e7890 */ /* 0x000fe4000ff1e0ff */
[----:B------:R-:W-:Y:S01]  /*1b10*/  ULEA UR8, UR5, UR6, 0x3 ;  /* 0x0000000605087291 */ /* 0x000fe2000f8e18ff */
[----:B------:R-:W-:Y:S01]  /*1b20*/  LOP3.LUT R12, R12, UR9, RZ, 0x3c, !PT ;  /* 0x000000090c0c7c12 */ /* 0x000fe2000f8e3cff */
[----:B------:R-:W-:Y:S02]  /*1b30*/  UIADD3.X UR17, UPT, UPT, URZ, UR29, URZ, UP1, !UPT ;  /* 0x0000001dff117290 */ /* 0x000fe40008ffe4ff */
[----:B------:R-:W-:Y:S01]  /*1b40*/  UIADD3.X UR15, UPT, UPT, URZ, UR29, URZ, UP0, !UPT ;  /* 0x0000001dff0f7290 */ /* 0x000fe200087fe4ff */
[----:B-1----:R-:W-:Y:S01]  /*1b50*/  SHF.L.U32 R0, R12, 0x1f, RZ ;  /* 0x0000001f0c007819 */ /* 0x002fe200000006ff */
[----:B------:R-:W-:Y:S01]  /*1b60*/  UMOV UR18, 0x0 ;  /* 0x0000000000127882 */ /* 0x000fe20000000000 */
[----:B------:R-:W-:Y:S01]  /*1b70*/  UMOV UR19, 0x10000000 ;  /* 0x1000000000137882 */ /* 0x000fe20000000000 */
[----:B------:R-:W-:Y:S01]  /*1b80*/  UMOV UR12, UR36 ;  /* 0x00000024000c7c82 */ /* 0x000fe20008000000 */
[----:B------:R3:W4:Y:S01]  /*1b90*/  SYNCS.PHASECHK.TRANS64.TRYWAIT P0, [UR8+0x28], R0 ;  /* 0x00002800ff0075a7 */ /* 0x0007220008001108 */
[----:B------:R-:W-:Y:S01]  /*1ba0*/  USHF.L.U32 UR8, UR4, 0xd, URZ ;  /* 0x0000000d04087899 */ /* 0x000fe200080006ff */
[----:B------:R-:W-:-:S02]  /*1bb0*/  UMOV UR9, UR33 ;  /* 0x0000002100097c82 */ /* 0x000fc40008000000 */
[----:B------:R-:W-:Y:S01]  /*1bc0*/  UMOV UR4, 0x30000 ;  /* 0x0003000000047882 */ /* 0x000fe20000000000 */
[----:B------:R-:W-:Y:S02]  /*1bd0*/  ULOP3.LUT UR32, UR8, UR21, URZ, 0xfc, !UPT ;  /* 0x0000001508207292 */ /* 0x000fe4000f8efcff */
[----:B------:R-:W-:Y:S02]  /*1be0*/  UIADD3 UR8, UPT, UPT, UR6, 0x12400, UR8 ;  /* 0x0001240006087890 */ /* 0x000fe4000fffe008 */
[----:B------:R-:W-:Y:S01]  /*1bf0*/  UIADD3 UR32, UPT, UPT, UR6, 0x8400, UR32 ;  /* 0x0000840006207890 */ /* 0x000fe2000fffe020 */
[----:B------:R-:W-:Y:S01]  /*1c00*/  UMOV UR10, UR34 ;  /* 0x00000022000a7c82 */ /* 0x000fe20008000000 */
[----:B------:R-:W-:Y:S01]  /*1c10*/  UIADD3 UR7, UPT, UPT, UR7, 0x1, URZ ;  /* 0x0000000107077890 */ /* 0x000fe2000fffe0ff */
[----:B------:R-:W-:-:S03]  /*1c20*/  UMOV UR13, UR24 ;  /* 0x00000018000d7c82 */ /* 0x000fc60008000000 */
[----:B------:R-:W-:-:S03]  /*1c30*/  UISETP.NE.AND UP0, UPT, UR7, UR24, UPT ;  /* 0x000000180700728c */ /* 0x000fc6000bf05270 */
[----:B------:R1:W-:Y:S01]  /*1c40*/  UTMALDG.3D.MULTICAST [UR32], [UR16], UR4, desc[UR18] ;  /* 0x00001220100073b4 */ /* 0x0003e20008011804 */
[----:B------:R3:W-:Y:S01]  /*1c50*/  UTMALDG.3D [UR8], [UR14], desc[UR18] ;  /* 0x000012080e0075b4 */ /* 0x0007e20008011000 */
[----:B-1----:R-:W-:-:S04]  /*1c60*/  UMOV UR4, UR5 ;  /* 0x0000000500047c82 */ /* 0x002fc80008000000 */
[----:B---3--:R-:W-:Y:S05]  /*1c70*/  BRA.U UP0, `(.L_x_31) ;  /* 0xfffffffd004c7547 */ /* 0x008fea000b83ffff */
.L_x_25:
[----:B------:R-:W-:Y:S01]  /*1c80*/  ULEA UR4, UR5, UR6, 0x3 ;  /* 0x0000000605047291 */ /* 0x000fe2000f8e18ff */
[----:B-1----:R-:W-:Y:S01]  /*1c90*/  SHF.L.U32 R0, R12, 0x1f, RZ ;  /* 0x0000001f0c007819 */ /* 0x002fe200000006ff */
[----:B------:R-:W-:Y:S01]  /*1ca0*/  @!P1 SYNCS.ARRIVE.TRANS64.A1T0 RZ, [UR6+0x78], RZ ;  /* 0x000078ffffff99a7 */ /* 0x000fe20008100006 */
[----:B------:R-:W-:-:S06]  /*1cb0*/  UISETP.GT.AND UP0, UPT, UR41, UR40, UPT ;  /* 0x000000282900728c */ /* 0x000fcc000bf04270 */
[----:B--2-4-:R1:W2:Y:S03]  /*1cc0*/  SYNCS.PHASECHK.TRANS64.TRYWAIT P0, [UR4+0x28], R0 ;  /* 0x00002800ff0075a7 */ /* 0x0142a60008001104 */
[----:B------:R-:W-:Y:S05]  /*1cd0*/  BRA.U !UP0, `(.L_x_32) ;  /* 0x0000000108c07547 */ /* 0x000fea000b800000 */
[----:B------:R-:W-:Y:S01]  /*1ce0*/  UIADD3 UR26, UPT, UPT, UR43, UR13, URZ ;  /* 0x0000000d2b1a7290 */ /* 0x000fe2000fffe0ff */
[----:B------:R-:W-:-:S11]  /*1cf0*/  UMOV UR4, UR5 ;  /* 0x0000000500047c82 */ /* 0x000fd60008000000 */
.L_x_38:
[----:B------:R-:W-:Y:S01]  /*1d00*/  ULEA UR17, UR4, UR6, 0x3 ;  /* 0x0000000604117291 */ /* 0x000fe2000f8e18ff */
[----:B--2---:R-:W-:Y:S01]  /*1d10*/  @!P3 MOV R2, 0x4000 ;  /* 0x000040000002b802 */ /* 0x004fe20000000f00 */
[----:B--2-4-:R-:W-:Y:S10]  /*1d20*/  @P0 BRA `(.L_x_33) ;  /* 0x00000000000c0947 */ /* 0x014ff40003800000 */
[----:B------:R-:W-:-:S04]  /*1d30*/  SHF.L.U32 R3, R12, 0x1f, RZ ;  /* 0x0000001f0c037819 */ /* 0x000fc800000006ff */
[----:B------:R-:W2:Y:S02]  /*1d40*/  SYNCS.PHASECHK.TRANS64.TRYWAIT P0, [UR17+0x28], R3 ;  /* 0x00002803ff0075a7 */ /* 0x000ea40008001111 */
[----:B--2---:R-:W-:Y:S05]  /*1d50*/  @!P0 BRA `(.L_x_34) ;  /* 0x0000006c00288947 */ /* 0x004fea0003800000 */
.L_x_33:
[----:B------:R2:W-:Y:S01]  /*1d60*/  @!P3 SYNCS.ARRIVE.TRANS64 RZ, [UR17], R2 ;  /* 0x00000002ffffb9a7 */ /* 0x0005e20008000011 */
[----:B------:R-:W-:-:S04]  /*1d70*/  ULOP3.LUT UR5, UR25, 0x2, URZ, 0xfc, !UPT ;  /* 0x0000000219057892 */ /* 0x000fc8000f8efcff */
[----:B------:R-:W-:-:S09]  /*1d80*/  UISETP.NE.AND UP0, UPT, UR5, 0x2, UPT ;  /* 0x000000020500788c */ /* 0x000fd2000bf05270 */
[----:B------:R-:W-:Y:S05]  /*1d90*/  BRA.U UP0, `(.L_x_35) ;  /* 0x0000000100047547 */ /* 0x000fea000b800000 */
[----:B------:R-:W-:Y:S05]  /*1da0*/  BPT.TRAP 0x1 ;  /* 0x000000040000795c */ /* 0x000fea0000300000 */
.L_x_35:
[----:B------:R-:W-:Y:S04]  /*1db0*/  BSSY.RECONVERGENT B0, `(.L_x_36) ;  /* 0x0000003000007945 */ /* 0x000fe80003800200 */
[----:B------:R-:W-:Y:S05]  /*1dc0*/  @P2 BRA `(.L_x_37) ;  /* 0x0000000000042947 */ /* 0x000fea0003800000 */
[----:B------:R-:W-:Y:S05]  /*1dd0*/  BPT.TRAP 0x1 ;  /* 0x000000040000795c */ /* 0x000fea0000300000 */
.L_x_37:
[----:B------:R-:W-:Y:S05]  /*1de0*/  BSYNC.RECONVERGENT B0 ;  /* 0x0000000000007941 */ /* 0x000fea0003800200 */
.L_x_36:
[----:B------:R-:W-:Y:S02]  /*1df0*/  UIADD3 UR5, UPT, UPT, UR4, 0x1, URZ ;  /* 0x0000000104057890 */ /* 0x000fe4000fffe0ff */
[----:B------:R-:W-:Y:S02]  /*1e00*/  UIADD3 UR14, UP1, UPT, UR28, 0x80, URZ ;  /* 0x000000801c0e7890 */ /* 0x000fe4000ff3e0ff */
[----:B------:R-:W-:Y:S02]  /*1e10*/  UISETP.NE.AND UP0, UPT, UR5, 0x5, UPT ;  /* 0x000000050500788c */ /* 0x000fe4000bf05270 */
[----:B------:R-:W-:Y:S02]  /*1e20*/  USHF.L.U32 UR18, UR13, 0x6, URZ ;  /* 0x000000060d127899 */ /* 0x000fe400080006ff */
[----:B------:R-:W-:Y:S02]  /*1e30*/  USEL UR8, URZ, 0x1, UP0 ;  /* 0x00000001ff087887 */ /* 0x000fe40008000000 */
[----:B------:R-:W-:-:S02]  /*1e40*/  USEL UR5, UR5, URZ, UP0 ;  /* 0x000000ff05057287 */ /* 0x000fc40008000000 */
[----:B------:R-:W-:Y:S02]  /*1e50*/  UIADD3 UR22, UP0, UPT, UR28, 0x180, URZ ;  /* 0x000001801c167890 */ /* 0x000fe4000ff1e0ff */
[----:B------:R-:W-:Y:S01]  /*1e60*/  LOP3.LUT R12, R12, UR8, RZ, 0x3c, !PT ;  /* 0x000000080c0c7c12 */ /* 0x000fe2000f8e3cff */
[----:B------:R-:W-:Y:S02]  /*1e70*/  USHF.L.U32 UR8, UR4, 0xd, URZ ;  /* 0x0000000d04087899 */ /* 0x000fe400080006ff */
[----:B------:R-:W-:Y:S01]  /*1e80*/  ULEA UR7, UR5, UR6, 0x3 ;  /* 0x0000000605077291 */ /* 0x000fe2000f8e18ff */
[----:B-1----:R-:W-:Y:S01]  /*1e90*/  SHF.L.U32 R0, R12, 0x1f, RZ ;  /* 0x0000001f0c007819 */ /* 0x002fe200000006ff */
[----:B------:R-:W-:Y:S02]  /*1ea0*/  ULOP3.LUT UR16, UR8, UR21, URZ, 0xfc, !UPT ;  /* 0x0000001508107292 */ /* 0x000fe4000f8efcff */
[----:B------:R-:W-:Y:S02]  /*1eb0*/  UIADD3.X UR15, UPT, UPT, URZ, UR29, URZ, UP1, !UPT ;  /* 0x0000001dff0f7290 */ /* 0x000fe40008ffe4ff */
[----:B------:R-:W-:-:S02]  /*1ec0*/  UIADD3 UR16, UPT, UPT, UR6, 0x8400, UR16 ;  /* 0x0000840006107890 */ /* 0x000fc4000fffe010 */
[----:B------:R-:W-:Y:S01]  /*1ed0*/  UIADD3 UR8, UPT, UPT, UR6, 0x12400, UR8 ;  /* 0x0001240006087890 */ /* 0x000fe2000fffe008 */
[----:B------:R3:W4:Y:S01]  /*1ee0*/  SYNCS.PHASECHK.TRANS64.TRYWAIT P0, [UR7+0x28], R0 ;  /* 0x00002800ff0075a7 */ /* 0x0007220008001107 */
[----:B------:R-:W-:Y:S01]  /*1ef0*/  UIADD3.X UR23, UPT, UPT, URZ, UR29, URZ, UP0, !UPT ;  /* 0x0000001dff177290 */ /* 0x000fe200087fe4ff */
[----:B------:R-:W-:Y:S01]  /*1f00*/  UMOV UR4, 0x30000 ;  /* 0x0003000000047882 */ /* 0x000fe20000000000 */
[----:B------:R-:W-:Y:S01]  /*1f10*/  UMOV UR30, 0x0 ;  /* 0x00000000001e7882 */ /* 0x000fe20000000000 */
[----:B------:R-:W-:Y:S01]  /*1f20*/  UMOV UR31, 0x10000000 ;  /* 0x10000000001f7882 */ /* 0x000fe20000000000 */
[----:B------:R-:W-:Y:S01]  /*1f30*/  UMOV UR19, UR35 ;  /* 0x0000002300137c82 */ /* 0x000fe20008000000 */
[----:B------:R-:W-:Y:S01]  /*1f40*/  UMOV UR20, UR36 ;  /* 0x0000002400147c82 */ /* 0x000fe20008000000 */
[----:B------:R-:W-:Y:S01]  /*1f50*/  UMOV UR12, UR36 ;  /* 0x00000024000c7c82 */ /* 0x000fe20008000000 */
[----:B------:R-:W-:Y:S01]  /*1f60*/  UMOV UR9, UR17 ;  /* 0x0000001100097c82 */ /* 0x000fe20008000000 */
[----:B------:R-:W-:Y:S01]  /*1f70*/  UMOV UR10, UR18 ;  /* 0x00000012000a7c82 */ /* 0x000fe20008000000 */
[----:B------:R1:W-:Y:S01]  /*1f80*/  UTMALDG.3D.MULTICAST [UR16], [UR14], UR4, desc[UR30] ;  /* 0x00001e100e0073b4 */ /* 0x0003e20008011804 */
[----:B------:R-:W-:-:S04]  /*1f90*/  UIADD3 UR13, UPT, UPT, UR13, 0x1, URZ ;  /* 0x000000010d0d7890 */ /* 0x000fc8000fffe0ff */
[----:B------:R-:W-:Y:S01]  /*1fa0*/  UISETP.NE.AND UP0, UPT, UR13, UR26, UPT ;  /* 0x0000001a0d00728c */ /* 0x000fe2000bf05270 */
[----:B------:R3:W-:Y:S01]  /*1fb0*/  UTMALDG.3D [UR8], [UR22], desc[UR30] ;  /* 0x00001e08160075b4 */ /* 0x0007e20008011000 */
[----:B-1----:R-:W-:-:S07]  /*1fc0*/  UMOV UR4, UR5 ;  /* 0x0000000500047c82 */ /* 0x002fce0008000000 */
[----:B---3--:R-:W-:Y:S05]  /*1fd0*/  BRA.U UP0, `(.L_x_38) ;  /* 0xfffffffd00487547 */ /* 0x008fea000b83ffff */
.L_x_32:
[C---:B------:R-:W-:Y:S01]  /*1fe0*/  LEA R3, R11.reuse, UR6, 0x3 ;  /* 0x000000060b037c11 */ /* 0x040fe2000f8e18ff */
[----:B------:R-:W-:Y:S01]  /*1ff0*/  NOP ;  /* 0x0000000000007918 */ /* 0x000fe20000000000 */
[----:B-1----:R-:W-:Y:S02]  /*2000*/  SHF.L.U32 R0, R10, 0x1f, RZ ;  /* 0x0000001f0a007819 */ /* 0x002fe400000006ff */
[----:B------:R-:W-:Y:S02]  /*2010*/  LEA R5, R11, UR6, 0x4 ;  /* 0x000000060b057c11 */ /* 0x000fe4000f8e20ff */
[----:B--2-4-:R-:W1:Y:S02]  /*2020*/  SYNCS.PHASECHK.TRANS64.TRYWAIT P0, [R3+URZ+0x80], R0 ;  /* 0x00008000030075a7 */ /* 0x014e6400080011ff */
[----:B-1----:R-:W-:Y:S05]  /*2030*/  @!P0 BRA `(.L_x_39) ;  /* 0x0000006800888947 */ /* 0x002fea0003800000 */
.L_x_116:
[----:B------:R-:W2:Y:S01]  /*2040*/  LDS.128 R4, [R5+0x110] ;  /* 0x0001100005047984 */ /* 0x000ea20000000c00 */
[----:B------:R-:W-:Y:S01]  /*2050*/  UISETP.GE.AND UP0, UPT, UR42, 0x1, UPT ;  /* 0x000000012a00788c */ /* 0x000fe2000bf06270 */
[----:B------:R-:W-:Y:S01]  /*2060*/  @!PT LDS RZ, [RZ] ;  /* 0x00000000fffff984 */ /* 0x000fe20000000800 */
[----:B------:R-:W-:Y:S01]  /*2070*/  @!PT LDS RZ, [RZ] ;  /* 0x00000000fffff984 */ /* 0x000fe20000000800 */
[----:B------:R-:W-:Y:S01]  /*2080*/  @!PT LDS RZ, [RZ] ;  /* 0x00000000fffff984 */ /* 0x000fe20000000800 */
[----:B------:R-:W-:Y:S01]  /*2090*/  @!PT LDS RZ, [RZ] ;  /* 0x00000000fffff984 */ /* 0x000fe20000000800 */
[----:B------:R3:W-:Y:S06]  /*20a0*/  MEMBAR.ALL.CTA ;  /* 0x0000000000007992 */ /* 0x0007ec0000008000 */
[----:B---3--:R-:W3:Y:S01]  /*20b0*/  FENCE.VIEW.ASYNC.S ;  /* 0x00000000000073c6 */ /* 0x008ee20000000000 */
[----:B--2---:R-:W-:-:S13]  /*20c0*/  LOP3.LUT P0, RZ, R6, 0x1, RZ, 0xc0, !PT ;  /* 0x0000000106ff7812 */ /* 0x004fda000780c0ff */
[----:B---3--:R-:W-:Y:S01]  /*20d0*/  VOTEU.ANY UP1, P0 ;  /* 0x0000000000ff7886 */ /* 0x008fe20000020100 */
[----:B------:R-:W-:-:S13]  /*20e0*/  PLOP3.LUT P0, PT, PT, PT, UP1, 0x80, 0x8 ;  /* 0x000000000008781c */ /* 0x000fda0003f0f018 */
[----:B-1----:R-:W-:Y:S02]  /*20f0*/  @P0 LOP3.LUT R0, R5, 0xffff, RZ, 0xc0, !PT ;  /* 0x0000ffff05000812 */ /* 0x002fe400078ec0ff */
[----:B------:R-:W-:Y:S02]  /*2100*/  @P0 MOV R2, R4 ;  /* 0x0000000400020202 */ /* 0x000fe40000000f00 */
[----:B------:R-:W-:Y:S01]  /*2110*/  @P0 R2UR UR7, R0 ;  /* 0x00000000000702ca */ /* 0x000fe200000e0000 */
[----:B------:R-:W-:Y:S01]  /*2120*/  VIADD R0, R3, 0x90 ;  /* 0x0000009003007836 */ /* 0x000fe20000000000 */
[----:B------:R-:W-:Y:S02]  /*2130*/  @P0 SHF.R.U32.HI R4, RZ, 0x10, R5 ;  /* 0x00000010ff040819 */ /* 0x000fe40000011605 */
[----:B------:R-:W-:Y:S02]  /*2140*/  @P0 R2UR UR8, R2 ;  /* 0x00000000020802ca */ /* 0x000fe400000e0000 */
[----:B------:R-:W-:-:S02]  /*2150*/  PRMT R0, RZ, 0x654, R0 ;  /* 0x00000654ff007816 */ /* 0x000fc40000000000 */
[----:B------:R-:W-:Y:S02]  /*2160*/  @P0 R2UR UR4, R4 ;  /* 0x00000000040402ca */ /* 0x000fe400000e0000 */
[----:B------:R1:W-:Y:S03]  /*2170*/  SYNCS.ARRIVE.TRANS64.RED.A1T0 RZ, [R0+URZ], RZ ;  /* 0x000000ff00ff79a7 */ /* 0x0003e600081004ff */
[----:B------:R-:W-:-:S04]  /*2180*/  @UP1 UMOV UR27, UR7 ;  /* 0x00000007001b1c82 */ /* 0x000fc80008000000 */
[----:B------:R-:W-:-:S04]  /*2190*/  @UP1 UMOV UR37, UR8 ;  /* 0x0000000800251c82 */ /* 0x000fc80008000000 */
[----:B------:R-:W-:Y:S01]  /*21a0*/  @UP1 UMOV UR36, UR4 ;  /* 0x0000000400241c82 */ /* 0x000fe20008000000 */
[----:B------:R-:W-:Y:S05]  /*21b0*/  BRA.U !UP0, `(.L_x_40) ;  /* 0x0000000108d47547 */ /* 0x000fea000b800000 */
[----:B------:R-:W2:Y:S01]  /*21c0*/  LDCU.128 UR12, c[0x0][0xb10] ;  /* 0x00016200ff0c77ac */ /* 0x000ea20008000c00 */
[----:B------:R-:W3:Y:S01]  /*21d0*/  LDCU UR26, c[0x0][0xb20] ;  /* 0x00016400ff1a77ac */ /* 0x000ee20008000800 */
[----:B------:R-:W4:Y:S01]  /*21e0*/  LDCU UR20, c[0x0][0xb0c] ;  /* 0x00016180ff1477ac */ /* 0x000f220008000800 */
[----:B------:R-:W1:Y:S01]  /*21f0*/  LDCU.64 UR10, c[0x0][0xb28] ;  /* 0x00016500ff0a77ac */ /* 0x000e620008000a00 */
[----:B------:R-:W-:Y:S02]  /*2200*/  UISETP.NE.AND UP3, UPT, UR42, 0x1, UPT ;  /* 0x000000012a00788c */ /* 0x000fe4000bf65270 */
[----:B--2---:R-:W-:Y:S02]  /*2210*/  UIMAD.WIDE.U32 UR16, UR38, UR15, URZ ;  /* 0x0000000f261072a5 */ /* 0x004fe4000f8e00ff */
[----:B------:R-:W-:Y:S02]  /*2220*/  UIMAD.WIDE.U32 UR8, UR39, UR12, URZ ;  /* 0x0000000c270872a5 */ /* 0x000fe4000f8e00ff */
[----:B------:R-:W-:-:S02]  /*2230*/  UISETP.NE.AND UP0, UPT, UR14, 0x1, UPT ;  /* 0x000000010e00788c */ /* 0x000fc4000bf05270 */
[----:B------:R-:W-:Y:S01]  /*2240*/  UIMAD.WIDE.U32 UR22, UR27, UR15, URZ ;  /* 0x0000000f1b1672a5 */ /* 0x000fe2000f8e00ff */
[----:B------:R-:W-:Y:S02]  /*2250*/  UMOV UR16, UR17 ;  /* 0x0000001100107c82 */ /* 0x000fe40008000000 */
[----:B------:R-:W-:Y:S01]  /*2260*/  UMOV UR8, UR9 ;  /* 0x0000000900087c82 */ /* 0x000fe20008000000 */
[----:B---3--:R-:W-:Y:S02]  /*2270*/  USHF.R.U32.HI UR16, URZ, UR26, UR16 ;  /* 0x0000001aff107299 */ /* 0x008fe40008011610 */
[----:B----4-:R-:W-:Y:S02]  /*2280*/  UISETP.NE.AND UP2, UPT, UR20, 0x1, UPT ;  /* 0x000000011400788c */ /* 0x010fe4000bf45270 */
[----:B------:R-:W-:Y:S02]  /*2290*/  USHF.R.U32.HI UR8, URZ, UR13, UR8 ;  /* 0x0000000dff087299 */ /* 0x000fe40008011608 */
[----:B------:R-:W-:-:S02]  /*22a0*/  USEL UR7, UR38, UR16, !UP0 ;  /* 0x0000001026077287 */ /* 0x000fc4000c000000 */
[----:B------:R-:W-:Y:S02]  /*22b0*/  USEL UR8, UR39, UR8, !UP2 ;  /* 0x0000000827087287 */ /* 0x000fe4000d000000 */
[----:B-1----:R-:W-:Y:S01]  /*22c0*/  UIMAD.WIDE.U32 UR16, UR7, UR10, URZ ;  /* 0x0000000a071072a5 */ /* 0x002fe2000f8e00ff */
[----:B------:R-:W-:Y:S01]  /*22d0*/  UMOV UR4, UR23 ;  /* 0x0000001700047c82 */ /* 0x000fe20008000000 */
[----:B------:R-:W-:Y:S02]  /*22e0*/  UIMAD.WIDE.U32 UR18, UR37, UR12, URZ ;  /* 0x0000000c251272a5 */ /* 0x000fe4000f8e00ff */
[----:B------:R-:W-:-:S03]  /*22f0*/  UIMAD.WIDE.U32 UR22, UR8, UR10, URZ ;  /* 0x0000000a081672a5 */ /* 0x000fc6000f8e00ff */
[----:B------:R-:W-:Y:S01]  /*2300*/  UMOV UR16, UR17 ;  /* 0x0000001100107c82 */ /* 0x000fe20008000000 */
[----:B------:R-:W-:Y:S02]  /*2310*/  USHF.R.U32.HI UR4, URZ, UR26, UR4 ;  /* 0x0000001aff047299 */ /* 0x000fe40008011604 */
[----:B------:R-:W-:Y:S01]  /*2320*/  @UP3 USHF.R.U32.HI UR7, URZ, UR11, UR16 ;  /* 0x0000000bff073299 */ /* 0x000fe20008011610 */
[----:B------:R-:W-:Y:S01]  /*2330*/  UMOV UR18, UR19 ;  /* 0x0000001300127c82 */ /* 0x000fe20008000000 */
[----:B------:R-:W-:Y:S01]  /*2340*/  UMOV UR22, UR23 ;  /* 0x0000001700167c82 */ /* 0x000fe20008000000 */
[----:B------:R-:W-:Y:S02]  /*2350*/  USHF.R.U32.HI UR13, URZ, UR13, UR18 ;  /* 0x0000000dff0d7299 */ /* 0x000fe40008011612 */
[----:B------:R-:W-:Y:S02]  /*2360*/  USEL UR4, UR27, UR4, !UP0 ;  /* 0x000000041b047287 */ /* 0x000fe4000c000000 */
[----:B------:R-:W-:-:S02]  /*2370*/  @UP3 USHF.R.U32.HI UR8, URZ, UR11, UR22 ;  /* 0x0000000bff083299 */ /* 0x000fc40008011616 */
[----:B------:R-:W-:Y:S02]  /*2380*/  UIMAD UR9, UR42, UR7, URZ ;  /* 0x000000072a0972a4 */ /* 0x000fe4000f8e02ff */
[----:B------:R-:W-:Y:S02]  /*2390*/  USEL UR7, UR37, UR13, !UP2 ;  /* 0x0000000d25077287 */ /* 0x000fe4000d000000 */
[----:B------:R-:W-:Y:S02]  /*23a0*/  UIMAD UR12, UR42, UR8, URZ ;  /* 0x000000082a0c72a4 */ /* 0x000fe4000f8e02ff */
[----:B------:R-:W-:Y:S02]  /*23b0*/  UISETP.GE.AND UP0, UPT, UR4, UR9, UPT ;  /* 0x000000090400728c */ /* 0x000fe4000bf06270 */
[----:B------:R-:W-:Y:S02]  /*23c0*/  UIMAD.WIDE.U32 UR16, UR4, UR10, URZ ;  /* 0x0000000a041072a5 */ /* 0x000fe4000f8e00ff */
[----:B------:R-:W-:-:S02]  /*23d0*/  UISETP.GE.OR UP0, UPT, UR7, UR12, UP0 ;  /* 0x0000000c0700728c */ /* 0x000fc40008706670 */
        /* <DEDUP_REMOVED lines=19> */
.L_x_40:
[----:B------:R-:W2:Y:S02]  /*2510*/  LDCU UR4, c[0x0][0xb30] ;  /* 0x00016600ff0477ac */ /* 0x000ea40008000800 */
[----:B--2---:R-:W-:-:S09]  /*2520*/  UISETP.NE.AND UP0, UPT, UR4, 0x1, UPT ;  /* 0x000000010400788c */ /* 0x004fd2000bf05270 */
[----:B------:R-:W-:Y:S05]  /*2530*/  BRA.U UP0, `(.L_x_41) ;  /* 0x0000000100447547 */ /* 0x000fea000b800000 */
[----:B------:R-:W2:Y:S01]  /*2540*/  LDCU.128 UR12, c[0x0][0xb10] ;  /* 0x00016200ff0c77ac */ /* 0x000ea20008000c00 */
[----:B------:R-:W3:Y:S01]  /*2550*/  LDCU UR16, c[0x0][0xb0c] ;  /* 0x00016180ff1077ac */ /* 0x000ee20008000800 */
[----:B------:R-:W4:Y:S01]  /*2560*/  LDCU UR17, c[0x0][0xb20] ;  /* 0x00016400ff1177ac */ /* 0x000f220008000800 */
[----:B--2---:R-:W-:Y:S02]  /*2570*/  UIMAD.WIDE.U32 UR10, UR37, UR12, URZ ;  /* 0x0000000c250a72a5 */ /* 0x004fe4000f8e00ff */
[----:B------:R-:W-:Y:S02]  /*2580*/  UIMAD.WIDE.U32 UR8, UR27, UR15, URZ ;  /* 0x0000000f1b0872a5 */ /* 0x000fe4000f8e00ff */
[----:B---3--:R-:W-:Y:S02]  /*2590*/  UISETP.NE.AND UP2, UPT, UR16, 0x1, UPT ;  /* 0x000000011000788c */ /* 0x008fe4000bf45270 */
[----:B------:R-:W-:Y:S01]  /*25a0*/  UISETP.NE.AND UP0, UPT, UR14, 0x1, UPT ;  /* 0x000000010e00788c */ /* 0x000fe2000bf05270 */
[----:B------:R-:W-:-:S02]  /*25b0*/  UMOV UR7, UR11 ;  /* 0x0000000b00077c82 */ /* 0x000fc40008000000 */
[----:B------:R-:W-:Y:S01]  /*25c0*/  UMOV UR4, UR9 ;  /* 0x0000000900047c82 */ /* 0x000fe20008000000 */
[----:B------:R-:W-:Y:S02]  /*25d0*/  USHF.R.U32.HI UR7, URZ, UR13, UR7 ;  /* 0x0000000dff077299 */ /* 0x000fe40008011607 */
[----:B----4-:R-:W-:Y:S02]  /*25e0*/  USHF.R.U32.HI UR4, URZ, UR17, UR4 ;  /* 0x00000011ff047299 */ /* 0x010fe40008011604 */
[----:B------:R-:W-:Y:S02]  /*25f0*/  USEL UR7, UR37, UR7, !UP2 ;  /* 0x0000000725077287 */ /* 0x000fe4000d000000 */
[----:B------:R-:W-:-:S04]  /*2600*/  USEL UR4, UR27, UR4, !UP0 ;  /* 0x000000041b047287 */ /* 0x000fc8000c000000 */
[----:B------:R-:W-:Y:S02]  /*2610*/  UIADD3 UR8, UPT, UPT, UR7, -UR4, URZ ;  /* 0x8000000407087290 */ /* 0x000fe4000fffe0ff */
[----:B------:R-:W-:Y:S02]  /*2620*/  UIADD3 UR4, UPT, UPT, -UR7, UR4, URZ ;  /* 0x0000000407047290 */ /* 0x000fe4000fffe1ff */
[----:B------:R-:W-:Y:S02]  /*2630*/  UIMAD UR27, UR8, UR14, UR27 ;  /* 0x0000000e081b72a4 */ /* 0x000fe4000f8e021b */
[----:B------:R-:W-:-:S12]  /*2640*/  UIMAD UR37, UR4, UR16, UR37 ;  /* 0x00000010042572a4 */ /* 0x000fd8000f8e0225 */
.L_x_41:
[----:B------:R-:W-:Y:S01]  /*2650*/  VIADD R11, R11, 0x1 ;  /* 0x000000010b0b7836 */ /* 0x000fe20000000000 */
[----:B------:R-:W-:Y:S01]  /*2660*/  R2UR UR4, R147 ;  /* 0x00000000930472ca */ /* 0x000fe200000e0000 */
[----:B------:R-:W-:Y:S01]  /*2670*/  UIADD3 UR20, UPT, UPT, UR27, UR63, URZ ;  /* 0x0000003f1b147290 */ /* 0x000fe2000fffe0ff */
[----:B------:R-:W-:Y:S02]  /*2680*/  PLOP3.LUT P1, PT, PT, PT, PT, 0x80, 0x8 ;  /* 0x000000000008781c */ /* 0x000fe40003f2f070 */
[----:B------:R-:W-:-:S04]  /*2690*/  ISETP.NE.AND P0, PT, R11, 0x2, PT ;  /* 0x000000020b00780c */ /* 0x000fc80003f05270 */
[----:B------:R-:W-:Y:S02]  /*26a0*/  SEL R3, RZ, 0x1, P0 ;  /* 0x00000001ff037807 */ /* 0x000fe40000000000 */
[----:B------:R-:W-:Y:S02]  /*26b0*/  SEL R11, R11, RZ, P0 ;  /* 0x000000ff0b0b7207 */ /* 0x000fe40000000000 */
[----:B------:R-:W-:Y:S01]  /*26c0*/  LOP3.LUT R10, R10, R3, RZ, 0x3c, !PT ;  /* 0x000000030a0a7212 */ /* 0x000fe200078e3cff */
[----:B------:R-:W-:Y:S01]  /*26d0*/  UIADD3 UR16, UPT, UPT, UR37, UR4, URZ ;  /* 0x0000000425107290 */ /* 0x000fe2000fffe0ff */
[----:B------:R-:W-:Y:S11]  /*26e0*/  BRA.U UP1, `(.L_x_42) ;  /* 0xfffffff101407547 */ /* 0x000ff6000b83ffff */
[----:B------:R-:W-:Y:S01]  /*26f0*/  UIADD3 UR7, UPT, UPT, UR6, 0x28, URZ ;  /* 0x0000002806077890 */ /* 0x000fe2000fffe0ff */
[----:B------:R-:W-:-:S03]  /*2700*/  SHF.L.U32 R3, R12, 0x1f, RZ ;  /* 0x0000001f0c037819 */ /* 0x000fc600000006ff */
[----:B------:R-:W-:-:S09]  /*2710*/  ULEA UR4, UR5, UR7, 0x3 ;  /* 0x0000000705047291 */ /* 0x000fd2000f8e18ff */
[----:B------:R-:W2:Y:S02]  /*2720*/  SYNCS.PHASECHK.TRANS64.TRYWAIT P0, [UR4], R3 ;  /* 0x00000003ff0075a7 */ /* 0x000ea40008001104 */
[----:B--2---:R-:W-:Y:S05]  /*2730*/  @!P0 BRA `(.L_x_43) ;  /* 0x0000006000dc8947 */ /* 0x004fea0003800000 */
.L_x_118:
[----:B------:R-:W-:-:S04]  /*2740*/  UIADD3 UR4, UPT, UPT, UR5, 0x1, URZ ;  /* 0x0000000105047890 */ /* 0x000fc8000fffe0ff */
[----:B------:R-:W-:-:S04]  /*2750*/  UISETP.NE.AND UP0, UPT, UR4, 0x5, UPT ;  /* 0x000000050400788c */ /* 0x000fc8000bf05270 */
[----:B------:R-:W-:Y:S02]  /*2760*/  USEL UR6, URZ, 0x1, UP0 ;  /* 0x00000001ff067887 */ /* 0x000fe40008000000 */
[----:B------:R-:W-:-:S04]  /*2770*/  USEL UR4, UR4, URZ, UP0 ;  /* 0x000000ff04047287 */ /* 0x000fc80008000000 */
[----:B------:R-:W-:Y:S01]  /*2780*/  ULEA UR5, UR4, UR7, 0x3 ;  /* 0x0000000704057291 */ /* 0x000fe2000f8e18ff */
[----:B------:R-:W-:-:S04]  /*2790*/  LOP3.LUT R2, R12, UR6, RZ, 0x3c, !PT ;  /* 0x000000060c027c12 */ /* 0x000fc8000f8e3cff */
[----:B-1----:R-:W-:-:S04]  /*27a0*/  SHF.L.U32 R3, R2, 0x1f, RZ ;  /* 0x0000001f02037819 */ /* 0x002fc800000006ff */
[----:B------:R-:W1:Y:S02]  /*27b0*/  SYNCS.PHASECHK.TRANS64.TRYWAIT P0, [UR5], R3 ;  /* 0x00000003ff0075a7 */ /* 0x000e640008001105 */
[----:B-1----:R-:W-:Y:S05]  /*27c0*/  @!P0 BRA `(.L_x_44) ;  /* 0x0000006000d08947 */ /* 0x002fea0003800000 */
.L_x_120:
        /* <DEDUP_REMOVED lines=9> */
.L_x_122:
        /* <DEDUP_REMOVED lines=9> */
.L_x_124:
[----:B------:R-:W-:-:S04]  /*28f0*/  UIADD3 UR4, UPT, UPT, UR4, 0x1, URZ ;  /* 0x0000000104047890 */ /* 0x000fc8000fffe0ff */
[----:B------:R-:W-:-:S04]  /*2900*/  UISETP.NE.AND UP0, UPT, UR4, 0x5, UPT ;  /* 0x000000050400788c */ /* 0x000fc8000bf05270 */
[----:B------:R-:W-:Y:S02]  /*2910*/  USEL UR5, URZ, 0x1, UP0 ;  /* 0x00000001ff057887 */ /* 0x000fe40008000000 */
[----:B------:R-:W-:-:S04]  /*2920*/  USEL UR4, UR4, URZ, UP0 ;  /* 0x000000ff04047287 */ /* 0x000fc80008000000 */
[----:B------:R-:W-:Y:S01]  /*2930*/  ULEA UR4, UR4, UR7, 0x3 ;  /* 0x0000000704047291 */ /* 0x000fe2000f8e18ff */
[----:B-1----:R-:W-:-:S04]  /*2940*/  LOP3.LUT R3, R2, UR5, RZ, 0x3c, !PT ;  /* 0x0000000502037c12 */ /* 0x002fc8000f8e3cff */
[----:B------:R-:W-:Y:S01]  /*2950*/  SHF.L.U32 R3, R3, 0x1f, RZ ;  /* 0x0000001f03037819 */ /* 0x000fe200000006ff */
[----:B------:R-:W-:-:S07]  /*2960*/  IMAD.U32 R0, RZ, RZ, UR4 ;  /* 0x00000004ff007e24 */ /* 0x000fce000f8e00ff */
.L_x_47:
[----:B-1----:R1:W2:Y:S02]  /*2970*/  SYNCS.PHASECHK.TRANS64.TRYWAIT P0, [R0+URZ], R3 ;  /* 0x00000003000075a7 */ /* 0x0022a400080011ff */
[----:B--2---:R-:W-:Y:S05]  /*2980*/  @!P0 NANOSLEEP.SYNCS 0x989680 ;  /* 0x009896800000895d */ /* 0x004fea0003900000 */
[----:B------:R-:W2:Y:S02]  /*2990*/  @!P0 SYNCS.PHASECHK.TRANS64 P0, [R0+URZ], R3 ;  /* 0x00000003000085a7 */ /* 0x000ea400080010ff */
[----:B--2---:R-:W-:Y:S05]  /*29a0*/  @P0 EXIT ;  /* 0x000000000000094d */ /* 0x004fea0003800000 */
[----:B------:R-:W-:Y:S05]  /*29b0*/  BRA `(.L_x_47) ;  /* 0xfffffffc00ec7947 */ /* 0x000fea000383ffff */
.L_x_22:
[----:B------:R-:W-:-:S04]  /*29c0*/  UISETP.NE.AND UP0, UPT, UR45, URZ, UPT ;  /* 0x000000ff2d00728c */ /* 0x000fc8000bf05270 */
[----:B------:R-:W-:-:S09]  /*29d0*/  UISETP.NE.OR UP0, UPT, UR17, 0x1, UP0 ;  /* 0x000000011100788c */ /* 0x000fd20008705670 */
[----:B------:R-:W-:Y:S05]  /*29e0*/  BRA.U UP0, `(.L_x_48) ;  /* 0x0000000500487547 */ /* 0x000fea000b800000 */
[----:B------:R-:W-:Y:S01]  /*29f0*/  ISETP.GE.U32.AND P2, PT, R0, 0x2, PT ;  /* 0x000000020000780c */ /* 0x000fe20003f46070 */
[----:B------:R-:W-:Y:S01]  /*2a00*/  IMAD.MOV.U32 R12, RZ, RZ, 0x1 ;  /* 0x00000001ff0c7424 */ /* 0x000fe200078e00ff */
[----:B------:R-:W-:Y:S02]  /*2a10*/  CS2R R10, SRZ ;  /* 0x00000000000a7805 */ /* 0x000fe4000001ff00 */
[----:B------:R-:W-:Y:S01]  /*2a20*/  CS2R R8, SRZ ;  /* 0x0000000000087805 */ /* 0x000fe2000001ff00 */
[----:B------:R-:W-:Y:S01]  /*2a30*/  UMOV UR6, 0x400 ;  /* 0x0000040000067882 */ /* 0x000fe20000000000 */
[----:B------:R-:W-:Y:S01]  /*2a40*/  UMOV UR5, URZ ;  /* 0x000000ff00057c82 */ /* 0x000fe20008000000 */
[----:B------:R-:W-:-:S12]  /*2a50*/  ULEA UR6, UR45, UR6, 0x18 ;  /* 0x000000062d067291 */ /* 0x000fd8000f8ec0ff */
.L_x_52:
[----:B------:R-:W-:Y:S02]  /*2a60*/  LEA R2, R8, UR6, 0x3 ;  /* 0x0000000608027c11 */ /* 0x000fe4000f8e18ff */
[----:B------:R-:W-:-:S03]  /*2a70*/  SHF.L.U32 R5, R9, 0x1f, RZ ;  /* 0x0000001f09057819 */ /* 0x000fc600000006ff */
[----:B------:R-:W-:Y:S01]  /*2a80*/  VIADD R4, R2, 0xf0 ;  /* 0x000000f002047836 */ /* 0x000fe20000000000 */
[----:B------:R-:W1:Y:S02]  /*2a90*/  SYNCS.PHASECHK.TRANS64.TRYWAIT P0, [R2+URZ+0xe0], R5 ;  /* 0x0000e005020075a7 */ /* 0x000e6400080011ff */
[----:B-1----:R-:W-:Y:S05]  /*2aa0*/  @!P0 BRA `(.L_x_49) ;  /* 0x0000006000608947 */ /* 0x002fea0003800000 */
.L_x_125:
[----:B------:R-:W-:Y:S01]  /*2ab0*/  ULEA UR4, UR5, UR6, 0x3 ;  /* 0x0000000605047291 */ /* 0x000fe2000f8e18ff */
[----:B------:R-:W-:Y:S02]  /*2ac0*/  PRMT R4, RZ, 0x654, R4 ;  /* 0x00000654ff047816 */ /* 0x000fe40000000004 */
[----:B-1----:R-:W-:Y:S01]  /*2ad0*/  SHF.L.U32 R5, R12, 0x1f, RZ ;  /* 0x0000001f0c057819 */ /* 0x002fe200000006ff */
[----:B------:R-:W-:Y:S01]  /*2ae0*/  UIADD3 UR7, UPT, UPT, UR4, 0x80, URZ ;  /* 0x0000008004077890 */ /* 0x000fe2000fffe0ff */
[----:B------:R1:W-:Y:S05]  /*2af0*/  SYNCS.ARRIVE.TRANS64.RED.A1T0 RZ, [R4+URZ], RZ ;  /* 0x000000ff04ff79a7 */ /* 0x0003ea00081004ff */
[----:B------:R-:W-:Y:S01]  /*2b00*/  IMAD.U32 R7, RZ, RZ, UR7 ;  /* 0x00000007ff077e24 */ /* 0x000fe2000f8e00ff */
[----:B------:R-:W2:Y:S04]  /*2b10*/  SYNCS.PHASECHK.TRANS64.TRYWAIT P0, [UR4+0x90], R5 ;  /* 0x00009005ff0075a7 */ /* 0x000ea80008001104 */
[----:B------:R-:W-:Y:S01]  /*2b20*/  PRMT R6, R0, 0x654, R7 ;  /* 0x0000065400067816 */ /* 0x000fe20000000007 */
[----:B-1----:R-:W-:Y:S01]  /*2b30*/  @!P2 IMAD.MOV.U32 R4, RZ, RZ, 0x10 ;  /* 0x00000010ff04a424 */ /* 0x002fe200078e00ff */
[----:B--2---:R-:W-:Y:S06]  /*2b40*/  @!P0 BRA `(.L_x_50) ;  /* 0x00000060004c8947 */ /* 0x004fec0003800000 */
.L_x_127:
[----:B------:R-:W-:Y:S01]  /*2b50*/  ULEA UR8, UR5, UR6, 0x4 ;  /* 0x0000000605087291 */ /* 0x000fe2000f8e20ff */
[----:B------:R-:W-:Y:S01]  /*2b60*/  SEL R3, R6, R3, !P2 ;  /* 0x0000000306037207 */ /* 0x000fe20005000000 */
[----:B------:R-:W-:Y:S01]  /*2b70*/  UIADD3 UR9, UPT, UPT, UR4, 0x80, URZ ;  /* 0x0000008004097890 */ /* 0x000fe2000fffe0ff */
[----:B-1----:R-:W-:Y:S01]  /*2b80*/  LEA R2, R11, UR6, 0x3 ;  /* 0x000000060b027c11 */ /* 0x002fe2000f8e18ff */
[----:B------:R-:W-:Y:S01]  /*2b90*/  UIADD3 UR8, UPT, UPT, UR8, 0x110, URZ ;  /* 0x0000011008087890 */ /* 0x000fe2000fffe0ff */
[----:B------:R-:W-:Y:S01]  /*2ba0*/  SHF.L.U32 R5, R10, 0x1f, RZ ;  /* 0x0000001f0a057819 */ /* 0x000fe200000006ff */
[----:B------:R1:W-:Y:S01]  /*2bb0*/  @!P2 SYNCS.ARRIVE.TRANS64.RED RZ, [R3+URZ], R4 ;  /* 0x0000000403ffa9a7 */ /* 0x0003e200080004ff */
[----:B------:R-:W-:Y:S01]  /*2bc0*/  UIADD3 UR4, UPT, UPT, UR5, 0x1, URZ ;  /* 0x0000000105047890 */ /* 0x000fe2000fffe0ff */
[----:B------:R-:W-:-:S03]  /*2bd0*/  VIADD R8, R8, 0x1 ;  /* 0x0000000108087836 */ /* 0x000fc60000000000 */
[----:B------:R-:W-:Y:S02]  /*2be0*/  UISETP.NE.AND UP0, UPT, UR4, 0x2, UPT ;  /* 0x000000020400788c */ /* 0x000fe4000bf05270 */
[----:B------:R-:W-:Y:S06]  /*2bf0*/  UGETNEXTWORKID.BROADCAST [UR8], [UR9] ;  /* 0x00000000080073ca */ /* 0x000fec0008000100 */
[----:B------:R-:W-:Y:S01]  /*2c00*/  USEL UR7, URZ, 0x1, UP0 ;  /* 0x00000001ff077887 */ /* 0x000fe20008000000 */
[----:B------:R-:W-:Y:S01]  /*2c10*/  ISETP.NE.AND P0, PT, R8, 0x2, PT ;  /* 0x000000020800780c */ /* 0x000fe20003f05270 */
[----:B------:R-:W-:Y:S01]  /*2c20*/  USEL UR5, UR4, URZ, UP0 ;  /* 0x000000ff04057287 */ /* 0x000fe20008000000 */
[----:B------:R-:W2:Y:S03]  /*2c30*/  SYNCS.PHASECHK.TRANS64.TRYWAIT P1, [R2+URZ+0x80], R5 ;  /* 0x00008005020075a7 */ /* 0x000ea600080211ff */
[----:B------:R-:W-:Y:S01]  /*2c40*/  LOP3.LUT R12, R12, UR7, RZ, 0x3c, !PT ;  /* 0x000000070c0c7c12 */ /* 0x000fe2000f8e3cff */
[----:B-12---:R-:W-:Y:S07]  /*2c50*/  @!P1 BRA `(.L_x_51) ;  /* 0x0000006000209947 */ /* 0x006fee0003800000 */
.L_x_128:
[C---:B------:R-:W-:Y:S01]  /*2c60*/  LEA R4, R11.reuse, UR6, 0x4 ;  /* 0x000000060b047c11 */ /* 0x040fe2000f8e20ff */
[----:B-1----:R-:W-:Y:S01]  /*2c70*/  VIADD R2, R2, 0x90 ;  /* 0x0000009002027836 */ /* 0x002fe20000000000 */
[----:B------:R-:W-:Y:S01]  /*2c80*/  SEL R8, R8, RZ, P0 ;  /* 0x000000ff08087207 */ /* 0x000fe20000000000 */
[----:B------:R-:W-:-:S03]  /*2c90*/  VIADD R11, R11, 0x1 ;  /* 0x000000010b0b7836 */ /* 0x000fc60000000000 */
[----:B------:R-:W1:Y:S01]  /*2ca0*/  LDS.128 R4, [R4+0x110] ;  /* 0x0001100004047984 */ /* 0x000e620000000c00 */
[----:B------:R-:W-:Y:S02]  /*2cb0*/  PRMT R2, RZ, 0x654, R2 ;  /* 0x00000654ff027816 */ /* 0x000fe40000000002 */
[C---:B------:R-:W-:Y:S01]  /*2cc0*/  ISETP.NE.AND P1, PT, R11.reuse, 0x2, PT ;  /* 0x000000020b00780c */ /* 0x040fe20003f25270 */
[----:B------:R-:W-:Y:S01]  /*2cd0*/  @!PT LDS RZ, [RZ] ;  /* 0x00000000fffff984 */ /* 0x000fe20000000800 */
[----:B------:R-:W-:Y:S01]  /*2ce0*/  @!PT LDS RZ, [RZ] ;  /* 0x00000000fffff984 */ /* 0x000fe20000000800 */
[----:B------:R-:W-:Y:S01]  /*2cf0*/  @!PT LDS RZ, [RZ] ;  /* 0x00000000fffff984 */ /* 0x000fe20000000800 */
[----:B------:R-:W-:Y:S01]  /*2d00*/  @!PT LDS RZ, [RZ] ;  /* 0x00000000fffff984 */ /* 0x000fe20000000800 */
[----:B------:R2:W-:Y:S06]  /*2d10*/  MEMBAR.ALL.CTA ;  /* 0x0000000000007992 */ /* 0x0005ec0000008000 */
[----:B--2---:R-:W2:Y:S01]  /*2d20*/  FENCE.VIEW.ASYNC.S ;  /* 0x00000000000073c6 */ /* 0x004ea20000000000 */
[----:B------:R-:W-:Y:S01]  /*2d30*/  SEL R11, R11, RZ, P1 ;  /* 0x000000ff0b0b7207 */ /* 0x000fe20000800000 */
[----:B--2---:R2:W-:Y:S01]  /*2d40*/  SYNCS.ARRIVE.TRANS64.RED.A1T0 RZ, [R2+URZ], RZ ;  /* 0x000000ff02ff79a7 */ /* 0x0045e200081004ff */
[----:B-1----:R-:W-:-:S02]  /*2d50*/  LOP3.LUT P3, RZ, R6, 0x1, RZ, 0xc0, !PT ;  /* 0x0000000106ff7812 */ /* 0x002fc4000786c0ff */
[----:B------:R-:W-:-:S04]  /*2d60*/  SEL R5, RZ, 0x1, P1 ;  /* 0x00000001ff057807 */ /* 0x000fc80000800000 */
[----:B------:R-:W-:Y:S02]  /*2d70*/  LOP3.LUT R10, R10, R5, RZ, 0x3c, !PT ;  /* 0x000000050a0a7212 */ /* 0x000fe400078e3cff */
[----:B--2---:R-:W-:-:S04]  /*2d80*/  SEL R2, RZ, 0x1, P0 ;  /* 0x00000001ff027807 */ /* 0x004fc80000000000 */
[----:B------:R-:W-:Y:S01]  /*2d90*/  LOP3.LUT R9, R9, R2, RZ, 0x3c, !PT ;  /* 0x0000000209097212 */ /* 0x000fe200078e3cff */
[----:B------:R-:W-:Y:S06]  /*2da0*/  @P3 BRA `(.L_x_52) ;  /* 0xfffffffc002c3947 */ /* 0x000fec000383ffff */
[----:B------:R-:W-:Y:S01]  /*2db0*/  ULEA UR4, UR5, UR6, 0x3 ;  /* 0x0000000605047291 */ /* 0x000fe2000f8e18ff */
[----:B------:R-:W-:-:S08]  /*2dc0*/  SHF.L.U32 R3, R12, 0x1f, RZ ;  /* 0x0000001f0c037819 */ /* 0x000fd000000006ff */
[----:B------:R-:W1:Y:S02]  /*2dd0*/  SYNCS.PHASECHK.TRANS64 P0, [UR4+0x90], R3 ;  /* 0x00009003ff0075a7 */ /* 0x000e640008001004 */
[----:B-1----:R-:W-:Y:S05]  /*2de0*/  @P0 BRA `(.L_x_53) ;  /* 0x0000000000080947 */ /* 0x002fea0003800000 */
[----:B------:R-:W1:Y:S02]  /*2df0*/  SYNCS.PHASECHK.TRANS64.TRYWAIT P0, [UR4+0x90], R3 ;  /* 0x00009003ff0075a7 */ /* 0x000e640008001104 */
[----:B-1----:R-:W-:Y:S05]  /*2e00*/  @!P0 BRA `(.L_x_54) ;  /* 0x0000005c00c88947 */ /* 0x002fea0003800000 */
.L_x_53:
[----:B------:R-:W-:-:S04]  /*2e10*/  UIADD3 UR7, UPT, UPT, UR5, 0x1, URZ ;  /* 0x0000000105077890 */ /* 0x000fc8000fffe0ff */
[----:B------:R-:W-:-:S04]  /*2e20*/  UISETP.NE.AND UP0, UPT, UR7, 0x2, UPT ;  /* 0x000000020700788c */ /* 0x000fc8000bf05270 */
[----:B------:R-:W-:Y:S02]  /*2e30*/  USEL UR8, URZ, 0x1, UP0 ;  /* 0x00000001ff087887 */ /* 0x000fe40008000000 */
[----:B------:R-:W-:-:S04]  /*2e40*/  USEL UR7, UR7, URZ, UP0 ;  /* 0x000000ff07077287 */ /* 0x000fc80008000000 */
[----:B------:R-:W-:Y:S01]  /*2e50*/  ULEA UR7, UR7, UR6, 0x3 ;  /* 0x0000000607077291 */ /* 0x000fe2000f8e18ff */
[----:B-1----:R-:W-:-:S04]  /*2e60*/  LOP3.LUT R3, R12, UR8, RZ, 0x3c, !PT ;  /* 0x000000080c037c12 */ /* 0x002fc8000f8e3cff */
[----:B------:R-:W-:-:S04]  /*2e70*/  SHF.L.U32 R0, R3, 0x1f, RZ ;  /* 0x0000001f03007819 */ /* 0x000fc800000006ff */
[----:B------:R-:W1:Y:S02]  /*2e80*/  SYNCS.PHASECHK.TRANS64 P0, [UR7+0x90], R0 ;  /* 0x00009000ff0075a7 */ /* 0x000e640008001007 */
[----:B-1----:R-:W-:Y:S05]  /*2e90*/  @P0 EXIT ;  /* 0x000000000000094d */ /* 0x002fea0003800000 */
[----:B------:R-:W-:Y:S02]  /*2ea0*/  SHF.L.U32 R3, R3, 0x1f, RZ ;  /* 0x0000001f03037819 */ /* 0x000fe400000006ff */
[----:B------:R-:W-:-:S07]  /*2eb0*/  MOV R0, UR7 ;  /* 0x0000000700007c02 */ /* 0x000fce0008000f00 */
.L_x_55:
[----:B-1----:R1:W2:Y:S02]  /*2ec0*/  SYNCS.PHASECHK.TRANS64.TRYWAIT P0, [R0+URZ+0x90], R3 ;  /* 0x00009003000075a7 */ /* 0x0022a400080011ff */
[----:B--2---:R-:W-:Y:S05]  /*2ed0*/  @!P0 NANOSLEEP.SYNCS 0x989680 ;  /* 0x009896800000895d */ /* 0x004fea0003900000 */
[----:B------:R-:W2:Y:S02]  /*2ee0*/  @!P0 SYNCS.PHASECHK.TRANS64 P0, [R0+URZ+0x90], R3 ;  /* 0x00009003000085a7 */ /* 0x000ea400080010ff */
[----:B--2---:R-:W-:Y:S05]  /*2ef0*/  @P0 EXIT ;  /* 0x000000000000094d */ /* 0x004fea0003800000 */
[----:B------:R-:W-:Y:S05]  /*2f00*/  BRA `(.L_x_55) ;  /* 0xfffffffc00ec7947 */ /* 0x000fea000383ffff */
.L_x_48:
[----:B------:R-:W-:Y:S05]  /*2f10*/  BRA.U UP4, `(.L_x_56) ;  /* 0x0000000d04847547 */ /* 0x000fea000b800000 */
[----:B------:R-:W-:Y:S01]  /*2f20*/  UMOV UR4, 0x40 ;  /* 0x0000004000047882 */ /* 0x000fe20000000000 */
[----:B------:R-:W-:Y:S01]  /*2f30*/  NOP ;  /* 0x0000000000007918 */ /* 0x000fe20000000000 */
[----:B------:R-:W-:Y:S01]  /*2f40*/  ULEA UR5, UR45, UR4, 0x18 ;  /* 0x000000042d057291 */ /* 0x000fe2000f8ec0ff */
[----:B------:R-:W-:Y:S02]  /*2f50*/  UMOV UR6, 0x400 ;  /* 0x0000040000067882 */ /* 0x000fe40000000000 */
[----:B------:R-:W-:-:S06]  /*2f60*/  ULEA UR6, UR45, UR6, 0x18 ;  /* 0x000000062d067291 */ /* 0x000fcc000f8ec0ff */
[----:B------:R-:W1:Y:S02]  /*2f70*/  LDS.U8 R0, [UR5+0x1c] ;  /* 0x00001c05ff007984 */ /* 0x000e640008000000 */
[----:B-1----:R-:W-:-:S13]  /*2f80*/  ISETP.NE.AND P0, PT, R0, RZ, PT ;  /* 0x000000ff0000720c */ /* 0x002fda0003f05270 */
[----:B------:R-:W-:Y:S05]  /*2f90*/  @P0 BRA `(.L_x_57) ;  /* 0x0000000000580947 */ /* 0x000fea0003800000 */
[----:B------:R-:W-:-:S13]  /*2fa0*/  ELECT P0, URZ, PT ;  /* 0x0000000000ff782f */ /* 0x000fda0003800000 */
[----:B------:R-:W-:Y:S05]  /*2fb0*/  @!P0 BRA `(.L_x_58) ;  /* 0x0000000000608947 */ /* 0x000fea0003800000 */
[----:B------:R-:W-:Y:S01]  /*2fc0*/  UMOV UR4, 0x10 ;  /* 0x0000001000047882 */ /* 0x000fe20000000000 */
[----:B------:R-:W-:Y:S01]  /*2fd0*/  HFMA2 R0, -RZ, RZ, 0, 5.9604644775390625e-08 ;  /* 0x00000001ff007431 */ /* 0x000fe200000001ff */
[----:B------:R-:W-:-:S03]  /*2fe0*/  MOV R3, 0xffff ;  /* 0x0000ffff00037802 */ /* 0x000fc60000000f00 */
[----:B------:R-:W-:Y:S04]  /*2ff0*/  DEPBAR.LE SB1, 0x36 ;  /* 0x00009d800000791a */ /* 0x000fe80000000000 */
[----:B------:R-:W1:Y:S02]  /*3000*/  UTCATOMSWS.FIND_AND_SET.ALIGN UP0, UR4, UR4 ;  /* 0x00000004000475e3 */ /* 0x000e640008000800 */
[----:B-1----:R-:W-:Y:S01]  /*3010*/  MOV R4, UR4 ;  /* 0x0000000400047c02 */ /* 0x002fe20008000f00 */
[----:B------:R-:W-:Y:S06]  /*3020*/  BRA.U UP0, `(.L_x_59) ;  /* 0x0000000100187547 */ /* 0x000fec000b800000 */
.L_x_60:
[----:B------:R-:W-:Y:S05]  /*3030*/  NANOSLEEP 0x64 ;  /* 0x000000640000795d */ /* 0x000fea0003800000 */
[----:B------:R-:W-:-:S05]  /*3040*/  UMOV UR4, 0x10 ;  /* 0x0000001000047882 */ /* 0x000fca0000000000 */
[----:B------:R-:W-:Y:S04]  /*3050*/  DEPBAR.LE SB1, 0x36 ;  /* 0x00009d800000791a */ /* 0x000fe80000000000 */
[----:B------:R-:W1:Y:S02]  /*3060*/  UTCATOMSWS.FIND_AND_SET.ALIGN UP0, UR4, UR4 ;  /* 0x00000004000475e3 */ /* 0x000e640008000800 */
[----:B-1----:R-:W-:Y:S01]  /*3070*/  MOV R4, UR4 ;  /* 0x0000000400047c02 */ /* 0x002fe20008000f00 */
[----:B------:R-:W-:Y:S05]  /*3080*/  BRA.U !UP0, `(.L_x_60) ;  /* 0xfffffffd08e87547 */ /* 0x000fea000b83ffff */
.L_x_59:
[-C--:B------:R-:W-:Y:S02]  /*3090*/  SHF.L.U32 R3, R3, R4.reuse, RZ ;  /* 0x0000000403037219 */ /* 0x080fe400000006ff */
[----:B------:R-:W-:Y:S01]  /*30a0*/  SHF.L.U32 R0, R0, R4, RZ ;  /* 0x0000000400007219 */ /* 0x000fe200000006ff */
[----:B------:R-:W-:Y:S02]  /*30b0*/  IMAD.SHL.U32 R4, R4, 0x20, RZ ;  /* 0x0000002004047824 */ /* 0x000fe400078e00ff */
[----:B------:R1:W-:Y:S04]  /*30c0*/  ATOMS.OR RZ, [UR5+0x14], R3 ;  /* 0x00001403ffff798c */ /* 0x0003e8000b000005 */
[----:B------:R1:W-:Y:S04]  /*30d0*/  ATOMS.OR RZ, [UR5+0x18], R0 ;  /* 0x00001800ffff798c */ /* 0x0003e8000b000005 */
[----:B------:R1:W-:Y:S01]  /*30e0*/  STS [UR6+0x130], R4 ;  /* 0x00013004ff007988 */ /* 0x0003e20008000806 */
[----:B------:R-:W-:Y:S05]  /*30f0*/  BRA `(.L_x_58) ;  /* 0x0000000000107947 */ /* 0x000fea0003800000 */
.L_x_57:
[----:B------:R-:W-:Y:S02]  /*3100*/  MOV R0, 0xffffffff ;  /* 0xffffffff00007802 */ /* 0x000fe40000000f00 */
[----:B------:R-:W-:-:S03]  /*3110*/  MOV R4, 0x3140 ;  /* 0x0000314000047802 */ /* 0x000fc60000000f00 */
[----:B------:R1:W-:Y:S04]  /*3120*/  STS [UR6+0x130], R0 ;  /* 0x00013000ff007988 */ /* 0x0003e80008000806 */
[----:B-1---5:R-:W-:Y:S05]  /*3130*/  CALL.REL.NOINC `($__internal_1_$__cuda_sm10x_tcgen05_guardrail_trap_phase_invalid_during_alloc) ;  /* 0x0000006000887944 */ /* 0x022fea0003c00000 */
.L_x_58:
[----:B------:R-:W-:Y:S05]  /*3140*/  WARPSYNC.ALL ;  /* 0x0000000000007948 */ /* 0x000fea0003800000 */
[----:B------:R-:W2:Y:S01]  /*3150*/  S2UR UR4, SR_CgaCtaId ;  /* 0x00000000000479c3 */ /* 0x000ea20000008800 */
[----:B------:R-:W-:Y:S01]  /*3160*/  UMOV UR17, 0x400 ;  /* 0x0000040000117882 */ /* 0x000fe20000000000 */
[----:B------:R-:W-:-:S06]  /*3170*/  NOP ;  /* 0x0000000000007918 */ /* 0x000fcc0000000000 */
[----:B------:R-:W-:Y:S06]  /*3180*/  BAR.ARV 0x6, 0xa0 ;  /* 0x0182800000007b1d */ /* 0x000fec0000002000 */
[----:B------:R-:W3:Y:S01]  /*3190*/  LDCU UR5, c[0x0][0x38c] ;  /* 0x00007180ff0577ac */ /* 0x000ee20008000800 */
[----:B------:R-:W-:Y:S01]  /*31a0*/  LOP3.LUT R2, R2, 0xffff, RZ, 0xc0, !PT ;  /* 0x0000ffff02027812 */ /* 0x000fe200078ec0ff */
[----:B------:R-:W-:Y:S01]  /*31b0*/  IMAD.MOV.U32 R11, RZ, RZ, 0x1 ;  /* 0x00000001ff0b7424 */ /* 0x000fe200078e00ff */
[----:B------:R-:W-:Y:S01]  /*31c0*/  CS2R R8, SRZ ;  /* 0x0000000000087805 */ /* 0x000fe2000001ff00 */
[----:B------:R-:W4:Y:S01]  /*31d0*/  LDCU UR8, c[0x0][0x38c] ;  /* 0x00007180ff0877ac */ /* 0x000f220008000800 */
[----:B------:R-:W-:Y:S01]  /*31e0*/  R2UR UR19, R2 ;  /* 0x00000000021372ca */ /* 0x000fe200000e0000 */
[----:B------:R-:W-:Y:S01]  /*31f0*/  IMAD.MOV.U32 R10, RZ, RZ, RZ ;  /* 0x000000ffff0a7224 */ /* 0x000fe200078e00ff */
[----:B------:R-:W-:Y:S01]  /*3200*/  UMOV UR23, URZ ;  /* 0x000000ff00177c82 */ /* 0x000fe20008000000 */
[----:B------:R-:W-:Y:S01]  /*3210*/  UMOV UR14, URZ ;  /* 0x000000ff000e7c82 */ /* 0x000fe20008000000 */
[----:B--2---:R-:W-:Y:S01]  /*3220*/  ULEA UR17, UR4, UR17, 0x18 ;  /* 0x0000001104117291 */ /* 0x004fe2000f8ec0ff */
[----:B------:R-:W-:Y:S01]  /*3230*/  UMOV UR26, 0x0 ;  /* 0x00000000001a7882 */ /* 0x000fe20000000000 */
[----:B------:R-:W-:-:S02]  /*3240*/  UMOV UR27, 0x82004a0 ;  /* 0x082004a0001b7882 */ /* 0x000fc40000000000 */
[----:B------:R-:W-:Y:S02]  /*3250*/  UIADD3 UR6, UPT, UPT, UR17, 0x8400, URZ ;  /* 0x0000840011067890 */ /* 0x000fe4000fffe0ff */
[----:B------:R-:W-:Y:S02]  /*3260*/  UIADD3 UR7, UPT, UPT, UR17, 0x12400, URZ ;  /* 0x0001240011077890 */ /* 0x000fe4000fffe0ff */
[----:B---3--:R-:W-:Y:S01]  /*3270*/  UIADD3 UR5, UPT, UPT, UR5, 0x3f, URZ ;  /* 0x0000003f05057890 */ /* 0x008fe2000fffe0ff */
[----:B-1----:R-:W1:Y:S01]  /*3280*/  LDS R0, [UR17+0x130] ;  /* 0x00013011ff007984 */ /* 0x002e620008000800 */
[----:B------:R-:W-:Y:S02]  /*3290*/  USHF.R.U32.HI UR6, URZ, 0x4, UR6 ;  /* 0x00000004ff067899 */ /* 0x000fe40008011606 */
[----:B------:R-:W-:Y:S02]  /*32a0*/  USHF.R.S32.HI UR4, URZ, 0x1f, UR5 ;  /* 0x0000001fff047899 */ /* 0x000fe40008011405 */
[----:B------:R-:W-:-:S02]  /*32b0*/  ULOP3.LUT UR6, UR6, 0x3fff, URZ, 0xc0, !UPT ;  /* 0x00003fff06067892 */ /* 0x000fc4000f8ec0ff */
[----:B------:R-:W-:Y:S02]  /*32c0*/  ULEA.HI UR4, UR4, UR5, URZ, 0x6 ;  /* 0x0000000504047291 */ /* 0x000fe4000f8f30ff */
[----:B------:R-:W-:Y:S02]  /*32d0*/  USHF.R.U32.HI UR5, URZ, 0x4, UR7 ;  /* 0x00000004ff057899 */ /* 0x000fe40008011607 */
[----:B------:R-:W-:Y:S02]  /*32e0*/  USHF.R.S32.HI UR28, URZ, 0x6, UR4 ;  /* 0x00000006ff1c7899 */ /* 0x000fe40008011404 */
[----:B------:R-:W-:Y:S02]  /*32f0*/  ULOP3.LUT UR5, UR5, 0x3fff, URZ, 0xc0, !UPT ;  /* 0x00003fff05057892 */ /* 0x000fe4000f8ec0ff */
[----:B------:R-:W-:Y:S02]  /*3300*/  UISETP.LT.AND UP0, UPT, UR28, 0x1, UPT ;  /* 0x000000011c00788c */ /* 0x000fe4000bf01270 */
[----:B------:R-:W-:-:S02]  /*3310*/  ULOP3.LUT UR20, UR6, 0x10000, URZ, 0xfc, !UPT ;  /* 0x0001000006147892 */ /* 0x000fc4000f8efcff */
[----:B------:R-:W-:Y:S02]  /*3320*/  USEL UR29, UR28, 0x1, !UP0 ;  /* 0x000000011c1d7887 */ /* 0x000fe4000c000000 */
[----:B------:R-:W-:Y:S02]  /*3330*/  ULOP3.LUT UR21, UR5, 0x10000, URZ, 0xfc, !UPT ;  /* 0x0001000005157892 */ /* 0x000fe4000f8efcff */
[----:B------:R-:W-:Y:S02]  /*3340*/  UIADD3 UR29, UPT, UPT, -UR29, URZ, URZ ;  /* 0x000000ff1d1d7290 */ /* 0x000fe4000fffe1ff */
[----:B----4-:R-:W-:Y:S01]  /*3350*/  UISETP.GE.AND UP4, UPT, UR8, 0x1, UPT ;  /* 0x000000010800788c */ /* 0x010fe2000bf86270 */
[----:B------:R-:W-:Y:S01]  /*3360*/  UMOV UR24, 0x0 ;  /* 0x0000000000187882 */ /* 0x000fe20000000000 */
[----:B------:R-:W-:Y:S01]  /*3370*/  UMOV UR25, 0x82004a0 ;  /* 0x082004a000197882 */ /* 0x000fe20000000000 */
[----:B-1----:R-:W-:-:S15]  /*3380*/  R2UR UR30, R0 ;  /* 0x00000000001e72ca */ /* 0x002fde00000e0000 */
.L_x_67:
[----:B------:R-:W-:Y:S02]  /*3390*/  LEA R0, R10, UR17, 0x3 ;  /* 0x000000110a007c11 */ /* 0x000fe4000f8e18ff */
[----:B------:R-:W-:Y:S02]  /*33a0*/  SHF.L.U32 R5, R9, 0x1f, RZ ;  /* 0x0000001f09057819 */ /* 0x000fe400000006ff */
[----:B------:R-:W-:Y:S01]  /*33b0*/  PLOP3.LUT P0, PT, PT, PT, UP4, 0x80, 0x8 ;  /* 0x000000000008781c */ /* 0x000fe20003f0f048 */
[----:B------:R-:W-:Y:S01]  /*33c0*/  VIADD R3, R0, 0x90 ;  /* 0x0000009000037836 */ /* 0x000fe20000000000 */
[----:B-1----:R-:W1:Y:S02]  /*33d0*/  SYNCS.PHASECHK.TRANS64.TRYWAIT P1, [R0+URZ+0x80], R5 ;  /* 0x00008005000075a7 */ /* 0x002e6400080211ff */
[----:B-1-3--:R-:W-:Y:S09]  /*33e0*/  @!P1 BRA `(.L_x_61) ;  /* 0x0000005800689947 */ /* 0x00aff20003800000 */
.L_x_130:
[----:B------:R-:W-:Y:S01]  /*33f0*/  LEA R4, R10, UR17, 0x4 ;  /* 0x000000110a047c11 */ /* 0x000fe2000f8e20ff */
[----:B------:R-:W-:Y:S01]  /*3400*/  @UP4 ULEA UR4, UR14, UR17, 0x3 ;  /* 0x000000110e044291 */ /* 0x000fe2000f8e18ff */
[----:B------:R-:W-:Y:S01]  /*3410*/  PLOP3.LUT P2, PT, PT, PT, PT, 0x80, 0x8 ;  /* 0x000000000008781c */ /* 0x000fe20003f4f070 */
[----:B------:R-:W-:Y:S01]  /*3420*/  ULEA UR22, UR23, UR17, 0x3 ;  /* 0x0000001117167291 */ /* 0x000fe2000f8e18ff */
[----:B------:R-:W-:Y:S01]  /*3430*/  PRMT R3, RZ, 0x654, R3 ;  /* 0x00000654ff037816 */ /* 0x000fe20000000003 */
[----:B------:R-:W-:Y:S01]  /*3440*/  ULEA UR18, UR23, UR30, 0x7 ;  /* 0x0000001e17127291 */ /* 0x000fe2000f8e38ff */
[----:B-1----:R-:W1:Y:S01]  /*3450*/  LDS.128 R4, [R4+0x110] ;  /* 0x0001100004047984 */ /* 0x002e620000000c00 */
[----:B------:R-:W-:Y:S02]  /*3460*/  @P0 SHF.L.U32 R2, R8, 0x1f, RZ ;  /* 0x0000001f08020819 */ /* 0x000fe400000006ff */
[----:B------:R-:W-:Y:S01]  /*3470*/  SHF.L.U32 R0, R11, 0x1f, RZ ;  /* 0x0000001f0b007819 */ /* 0x000fe200000006ff */
[----:B------:R-:W-:Y:S01]  /*3480*/  @!PT LDS RZ, [RZ] ;  /* 0x00000000fffff984 */ /* 0x000fe20000000800 */
[----:B------:R-:W-:Y:S01]  /*3490*/  @!PT LDS RZ, [RZ] ;  /* 0x00000000fffff984 */ /* 0x000fe20000000800 */
[----:B------:R-:W-:Y:S01]  /*34a0*/  @!PT LDS RZ, [RZ] ;  /* 0x00000000fffff984 */ /* 0x000fe20000000800 */
[----:B------:R-:W-:Y:S01]  /*34b0*/  @!PT LDS RZ, [RZ] ;  /* 0x00000000fffff984 */ /* 0x000fe20000000800 */
[----:B------:R2:W-:Y:S06]  /*34c0*/  MEMBAR.ALL.CTA ;  /* 0x0000000000007992 */ /* 0x0005ec0000008000 */
[----:B--2---:R-:W2:Y:S02]  /*34d0*/  FENCE.VIEW.ASYNC.S ;  /* 0x00000000000073c6 */ /* 0x004ea40000000000 */
[----:B--2---:R2:W-:Y:S01]  /*34e0*/  SYNCS.ARRIVE.TRANS64.RED.A1T0 RZ, [R3+URZ], RZ ;  /* 0x000000ff03ff79a7 */ /* 0x0045e200081004ff */
[----:B------:R2:W3:Y:S01]  /*34f0*/  @P0 SYNCS.PHASECHK.TRANS64.TRYWAIT P2, [UR4], R2 ;  /* 0x00000002ff0005a7 */ /* 0x0004e20008041104 */
[----:B-1----:R-:W-:Y:S01]  /*3500*/  LOP3.LUT P1, RZ, R6, 0x1, RZ, 0xc0, !PT ;  /* 0x0000000106ff7812 */ /* 0x002fe2000782c0ff */
[----:B------:R-:W1:Y:S02]  /*3510*/  SYNCS.PHASECHK.TRANS64.TRYWAIT P0, [UR22+0xc0], R0 ;  /* 0x0000c000ff0075a7 */ /* 0x000e640008001116 */
[----:B-123--:R-:W-:Y:S10]  /*3520*/  @!P0 BRA `(.L_x_62) ;  /* 0x00000058002c8947 */ /* 0x00eff40003800000 */
.L_x_132:
[----:B------:R-:W-:Y:S01]  /*3530*/  IADD3 R10, PT, PT, R10, 0x1, RZ ;  /* 0x000000010a0a7810 */ /* 0x000fe20007ffe0ff */
[----:B------:R-:W-:Y:S06]  /*3540*/  BRA.U !UP4, `(.L_x_63) ;  /* 0x000000010c987547 */ /* 0x000fec000b800000 */
[----:B------:R-:W-:Y:S01]  /*3550*/  UPLOP3.LUT UP2, UPT, UPT, UPT, UPT, 0x40, 0x4 ;  /* 0x000000000004789c */ /* 0x000fe20003f4e870 */
[----:B------:R-:W-:Y:S01]  /*3560*/  UMOV UR16, UR29 ;  /* 0x0000001d00107c82 */ /* 0x000fe20008000000 */
[----:B------:R-:W-:Y:S01]  /*3570*/  UMOV UR15, UR28 ;  /* 0x0000001c000f7c82 */ /* 0x000fe20008000000 */
[----:B------:R-:W-:-:S08]  /*3580*/  UMOV UR6, UR14 ;  /* 0x0000000e00067c82 */ /* 0x000fd00008000000 */
.L_x_66:
[----:B------:R-:W-:Y:S02]  /*3590*/  UIADD3 UR16, UPT, UPT, UR16, 0x1, URZ ;  /* 0x0000000110107890 */ /* 0x000fe4000fffe0ff */
[----:B--2---:R-:W-:Y:S02]  /*35a0*/  ULEA UR5, UR6, UR17, 0x3 ;  /* 0x0000001106057291 */ /* 0x004fe4000f8e18ff */
[----:B------:R-:W-:Y:S01]  /*35b0*/  UISETP.NE.AND UP3, UPT, UR16, URZ, UPT ;  /* 0x000000ff1000728c */ /* 0x000fe2000bf65270 */
[----:B---3--:R-:W-:Y:S10]  /*35c0*/  @P2 BRA `(.L_x_64) ;  /* 0x00000000000c2947 */ /* 0x008ff40003800000 */
[----:B-1----:R-:W-:Y:S04]  /*35d0*/  SHF.L.U32 R3, R8, 0x1f, RZ ;  /* 0x0000001f08037819 */ /* 0x002fe800000006ff */
[----:B------:R-:W1:Y:S02]  /*35e0*/  SYNCS.PHASECHK.TRANS64.TRYWAIT P0, [UR5], R3 ;  /* 0x00000003ff0075a7 */ /* 0x000e640008001105 */
[----:B-1----:R-:W-:Y:S05]  /*35f0*/  @!P0 BRA `(.L_x_65) ;  /* 0x0000005800108947 */ /* 0x002fea0003800000 */
.L_x_64:
[----:B------:R-:W-:Y:S01]  /*3600*/  UISETP.NE.AND UP0, UPT, UR15, 0x1, UPT ;  /* 0x000000010f00788c */ /* 0x000fe2000bf05270 */
[----:B------:R-:W-:Y:S01]  /*3610*/  PLOP3.LUT P2, PT, PT, PT, PT, 0x80, 0x8 ;  /* 0x000000000008781c */ /* 0x000fe20003f4f070 */
[----:B------:R-:W-:Y:S02]  /*3620*/  UIADD3 UR4, UPT, UPT, UR6, 0x1, URZ ;  /* 0x0000000106047890 */ /* 0x000fe4000fffe0ff */
[----:B------:R-:W-:Y:S02]  /*3630*/  ULEA UR12, UR6, UR21, 0x9 ;  /* 0x00000015060c7291 */ /* 0x000fe4000f8e48ff */
[----:B------:R-:W-:Y:S01]  /*3640*/  UISETP.NE.AND UP1, UPT, UR4, 0x5, UPT ;  /* 0x000000050400788c */ /* 0x000fe2000bf25270 */
[----:B------:R-:W-:Y:S01]  /*3650*/  PLOP3.LUT P0, PT, PT, PT, UP0, 0x80, 0x8 ;  /* 0x000000000008781c */ /* 0x000fe20003f0f008 */
[----:B------:R-:W-:Y:S02]  /*3660*/  UIADD3 UR10, UPT, UPT, UR12, 0x2, URZ ;  /* 0x000000020c0a7890 */ /* 0x000fe4000fffe0ff */
[----:B------:R-:W-:Y:S02]  /*3670*/  USEL UR7, URZ, 0x1, UP1 ;  /* 0x00000001ff077887 */ /* 0x000fe40008800000 */
[----:B------:R-:W-:Y:S02]  /*3680*/  USEL UR14, UR4, URZ, UP1 ;  /* 0x000000ff040e7287 */ /* 0x000fe40008800000 */
[----:B------:R-:W-:Y:S02]  /*3690*/  UIADD3 UR15, UPT, UPT, UR15, -0x1, URZ ;  /* 0xffffffff0f0f7890 */ /* 0x000fe4000fffe0ff */
[----:B------:R-:W-:Y:S01]  /*36a0*/  @UP0 ULEA UR4, UR14, UR17, 0x3 ;  /* 0x000000110e040291 */ /* 0x000fe2000f8e18ff */
[----:B------:R-:W-:Y:S01]  /*36b0*/  LOP3.LUT R8, R8, UR7, RZ, 0x3c, !PT ;  /* 0x0000000708087c12 */ /* 0x000fe2000f8e3cff */
[----:B------:R-:W-:Y:S01]  /*36c0*/  UIADD3 UR7, UPT, UPT, UR5, 0x28, URZ ;  /* 0x0000002805077890 */ /* 0x000fe2000fffe0ff */
[----:B------:R-:W-:Y:S02]  /*36d0*/  UMOV UR13, 0x80004020 ;  /* 0x80004020000d7882 */ /* 0x000fe40000000000 */
[----:B-1----:R-:W-:Y:S01]  /*36e0*/  @P0 SHF.L.U32 R0, R8, 0x1f, RZ ;  /* 0x0000001f08000819 */ /* 0x002fe200000006ff */
[----:B------:R-:W-:Y:S01]  /*36f0*/  UMOV UR5, 0x80004020 ;  /* 0x8000402000057882 */ /* 0x000fe20000000000 */
[----:B------:R-:W-:Y:S01]  /*3700*/  UMOV UR11, 0x80004020 ;  /* 0x80004020000b7882 */ /* 0x000fe20000000000 */
[----:B------:R-:W-:Y:S01]  /*3710*/  UMOV UR9, 0x80004020 ;  /* 0x8000402000097882 */ /* 0x000fe20000000000 */
[----:B------:R2:W3:Y:S01]  /*3720*/  @P0 SYNCS.PHASECHK.TRANS64.TRYWAIT P2, [UR4], R0 ;  /* 0x00000000ff0005a7 */ /* 0x0004e20008041104 */
[----:B------:R-:W-:Y:S03]  /*3730*/  ULEA UR4, UR6, UR20, 0x9 ;  /* 0x0000001406047291 */ /* 0x000fe6000f8e48ff */
[----:B------:R-:W-:Y:S01]  /*3740*/  UMOV UR6, UR14 ;  /* 0x0000000e00067c82 */ /* 0x000fe20008000000 */
[----:B------:R-:W-:Y:S05]  /*3750*/  UIADD3 UR8, UPT, UPT, UR4, 0x2, URZ ;  /* 0x0000000204087890 */ /* 0x000fea000fffe0ff */
[----:B------:R2:W-:Y:S01]  /*3760*/  UTCIMMA gdesc[UR4], gdesc[UR12], tmem[UR18], tmem[UR26], idesc[UR27], UP2 ;  /* 0x00ff1a0c040075ea */ /* 0x0005e20009000112 */
[----:B------:R-:W-:Y:S03]  /*3770*/  UPLOP3.LUT UP2, UPT, UPT, UPT, UPT, 0x80, 0x8 ;  /* 0x000000000008789c */ /* 0x000fe60003f4f070 */
[----:B------:R2:W-:Y:S01]  /*3780*/  UTCIMMA gdesc[UR8], gdesc[UR10], tmem[UR18], tmem[UR24], idesc[UR25], UPT ;  /* 0x00ff180a080075ea */ /* 0x0005e2000b800112 */
[----:B------:R2:W-:Y:S01]  /*3790*/  UTCBAR.MULTICAST [UR7], URZ, UR19 ;  /* 0x000000ff070073e9 */ /* 0x0005e20008000813 */
[----:B------:R-:W-:Y:S06]  /*37a0*/  BRA.U UP3, `(.L_x_66) ;  /* 0xfffffffd03787547 */ /* 0x000fec000b83ffff */
.L_x_63:
[----:B--2---:R-:W-:Y:S01]  /*37b0*/  UIADD3 UR4, UPT, UPT, UR23, 0x1, URZ ;  /* 0x0000000117047890 */ /* 0x004fe2000fffe0ff */
[C---:B------:R-:W-:Y:S01]  /*37c0*/  ISETP.NE.AND P0, PT, R10.reuse, 0x2, PT ;  /* 0x000000020a00780c */ /* 0x040fe20003f05270 */
[----:B------:R-:W-:Y:S02]  /*37d0*/  UIADD3 UR5, UPT, UPT, UR22, 0xa0, URZ ;  /* 0x000000a016057890 */ /* 0x000fe4000fffe0ff */
[----:B------:R-:W-:Y:S01]  /*37e0*/  UISETP.NE.AND UP0, UPT, UR4, 0x4, UPT ;  /* 0x000000040400788c */ /* 0x000fe2000bf05270 */
[----:B-1----:R-:W-:Y:S02]  /*37f0*/  SEL R0, RZ, 0x1, P0 ;  /* 0x00000001ff007807 */ /* 0x002fe40000000000 */
[----:B------:R-:W-:Y:S01]  /*3800*/  SEL R10, R10, RZ, P0 ;  /* 0x000000ff0a0a7207 */ /* 0x000fe20000000000 */
[----:B------:R-:W-:Y:S01]  /*3810*/  USEL UR6, URZ, 0x1, UP0 ;  /* 0x00000001ff067887 */ /* 0x000fe20008000000 */
[----:B------:R-:W-:Y:S01]  /*3820*/  LOP3.LUT R9, R9, R0, RZ, 0x3c, !PT ;  /* 0x0000000009097212 */ /* 0x000fe200078e3cff */
[----:B------:R-:W-:Y:S01]  /*3830*/  USEL UR23, UR4, URZ, UP0 ;  /* 0x000000ff04177287 */ /* 0x000fe20008000000 */
[----:B------:R1:W-:Y:S03]  /*3840*/  UTCBAR [UR5], URZ ;  /* 0x000000ff050073e9 */ /* 0x0003e600080000ff */
[----:B------:R-:W-:Y:S01]  /*3850*/  LOP3.LUT R11, R11, UR6, RZ, 0x3c, !PT ;  /* 0x000000060b0b7c12 */ /* 0x000fe2000f8e3cff */
[----:B------:R-:W-:Y:S07]  /*3860*/  @P1 BRA `(.L_x_67) ;  /* 0xfffffff800c81947 */ /* 0x000fee000383ffff */
[----:B------:R-:W2:Y:S01]  /*3870*/  S2UR UR8, SR_CgaCtaId ;  /* 0x00000000000879c3 */ /* 0x000ea20000008800 */
[----:B------:R-:W-:Y:S01]  /*3880*/  ELECT P0, URZ, PT ;  /* 0x0000000000ff782f */ /* 0x000fe20003800000 */
[----:B------:R-:W-:Y:S01]  /*3890*/  IMAD.MOV.U32 R0, RZ, RZ, 0x1 ;  /* 0x00000001ff007424 */ /* 0x000fe200078e00ff */
[----:B------:R-:W-:Y:S01]  /*38a0*/  UIADD3 UR17, UPT, UPT, UR17, 0xc0, URZ ;  /* 0x000000c011117890 */ /* 0x000fe2000fffe0ff */
[----:B------:R-:W-:Y:S01]  /*38b0*/  SHF.L.U32 R3, R11, 0x1f, RZ ;  /* 0x0000001f0b037819 */ /* 0x000fe200000006ff */
[----:B------:R-:W-:-:S03]  /*38c0*/  UMOV UR4, 0x40 ;  /* 0x0000004000047882 */ /* 0x000fc60000000000 */
[----:B------:R-:W-:Y:S01]  /*38d0*/  UVIRTCOUNT.DEALLOC.SMPOOL 0x80 ;  /* 0x000000800000784c */ /* 0x000fe20000000000 */
[----:B--2---:R-:W-:Y:S02]  /*38e0*/  ULEA UR8, UR8, UR4, 0x18 ;  /* 0x0000000408087291 */ /* 0x004fe4000f8ec0ff */
[----:B------:R-:W-:-:S07]  /*38f0*/  ULEA UR4, UR23, UR17, 0x3 ;  /* 0x0000001117047291 */ /* 0x000fce000f8e18ff */
[----:B------:R2:W-:Y:S02]  /*3900*/  @P0 STS.U8 [UR8+0x1c], R0 ;  /* 0x00001c00ff000988 */ /* 0x0005e40008000008 */
[----:B------:R-:W4:Y:S02]  /*3910*/  SYNCS.PHASECHK.TRANS64.TRYWAIT P0, [UR4], R3 ;  /* 0x00000003ff0075a7 */ /* 0x000f240008001104 */
[----:B--2-4-:R-:W-:Y:S05]  /*3920*/  @!P0 BRA `(.L_x_68) ;  /* 0x00000054005c8947 */ /* 0x014fea0003800000 */
.L_x_135:
[----:B------:R-:W-:-:S04]  /*3930*/  UIADD3 UR4, UPT, UPT, UR23, 0x1, URZ ;  /* 0x0000000117047890 */ /* 0x000fc8000fffe0ff */
[----:B------:R-:W-:-:S04]  /*3940*/  UISETP.NE.AND UP0, UPT, UR4, 0x4, UPT ;  /* 0x000000040400788c */ /* 0x000fc8000bf05270 */
[----:B------:R-:W-:Y:S02]  /*3950*/  USEL UR6, URZ, 0x1, UP0 ;  /* 0x00000001ff067887 */ /* 0x000fe40008000000 */
[----:B------:R-:W-:-:S04]  /*3960*/  USEL UR4, UR4, URZ, UP0 ;  /* 0x000000ff04047287 */ /* 0x000fc80008000000 */
[----:B-1----:R-:W-:Y:S01]  /*3970*/  ULEA UR5, UR4, UR17, 0x3 ;  /* 0x0000001104057291 */ /* 0x002fe2000f8e18ff */
[----:B------:R-:W-:-:S04]  /*3980*/  LOP3.LUT R2, R11, UR6, RZ, 0x3c, !PT ;  /* 0x000000060b027c12 */ /* 0x000fc8000f8e3cff */
[----:B--2---:R-:W-:-:S04]  /*3990*/  SHF.L.U32 R3, R2, 0x1f, RZ ;  /* 0x0000001f02037819 */ /* 0x004fc800000006ff */
[----:B------:R-:W1:Y:S02]  /*39a0*/  SYNCS.PHASECHK.TRANS64.TRYWAIT P0, [UR5], R3 ;  /* 0x00000003ff0075a7 */ /* 0x000e640008001105 */
[----:B-1----:R-:W-:Y:S05]  /*39b0*/  @!P0 BRA `(.L_x_69) ;  /* 0x0000005400508947 */ /* 0x002fea0003800000 */
.L_x_137:
        /* <DEDUP_REMOVED lines=9> */
.L_x_139:
[----:B------:R-:W-:-:S04]  /*3a50*/  UIADD3 UR4, UPT, UPT, UR4, 0x1, URZ ;  /* 0x0000000104047890 */ /* 0x000fc8000fffe0ff */
[----:B------:R-:W-:-:S04]  /*3a60*/  UISETP.NE.AND UP0, UPT, UR4, 0x4, UPT ;  /* 0x000000040400788c */ /* 0x000fc8000bf05270 */
[----:B------:R-:W-:Y:S02]  /*3a70*/  USEL UR5, URZ, 0x1, UP0 ;  /* 0x00000001ff057887 */ /* 0x000fe40008000000 */
[----:B------:R-:W-:-:S04]  /*3a80*/  USEL UR4, UR4, URZ, UP0 ;  /* 0x000000ff04047287 */ /* 0x000fc80008000000 */
[----:B------:R-:W-:Y:S01]  /*3a90*/  ULEA UR4, UR4, UR17, 0x3 ;  /* 0x0000001104047291 */ /* 0x000fe2000f8e18ff */
[----:B-1----:R-:W-:-:S04]  /*3aa0*/  LOP3.LUT R3, R2, UR5, RZ, 0x3c, !PT ;  /* 0x0000000502037c12 */ /* 0x002fc8000f8e3cff */
[----:B------:R-:W-:-:S04]  /*3ab0*/  SHF.L.U32 R3, R3, 0x1f, RZ ;  /* 0x0000001f03037819 */ /* 0x000fc800000006ff */
[----:B------:R-:W1:Y:S02]  /*3ac0*/  SYNCS.PHASECHK.TRANS64.TRYWAIT P0, [UR4], R3 ;  /* 0x00000003ff0075a7 */ /* 0x000e640008001104 */
[----:B-1----:R-:W-:Y:S05]  /*3ad0*/  @!P0 BRA `(.L_x_71) ;  /* 0x0000005400388947 */ /* 0x002fea0003800000 */
.L_x_141:
[----:B------:R-:W-:Y:S01]  /*3ae0*/  NOP ;  /* 0x0000000000007918 */ /* 0x000fe20000000000 */
[----:B-1----:R-:W1:Y:S01]  /*3af0*/  LDS R0, [UR8+0x14] ;  /* 0x00001408ff007984 */ /* 0x002e620008000800 */
[----:B------:R-:W-:Y:S01]  /*3b00*/  ULOP3.LUT UR4, UR30, 0xffff, URZ, 0xc0, !UPT ;  /* 0x0000ffff1e047892 */ /* 0x000fe2000f8ec0ff */
[----:B------:R-:W-:Y:S01]  /*3b10*/  UMOV UR5, 0xffff ;  /* 0x0000ffff00057882 */ /* 0x000fe20000000000 */
[----:B------:R-:W-:Y:S02]  /*3b20*/  UMOV UR6, 0x1 ;  /* 0x0000000100067882 */ /* 0x000fe40000000000 */
[----:B------:R-:W-:-:S04]  /*3b30*/  USHF.R.U32.HI UR4, URZ, 0x5, UR4 ;  /* 0x00000005ff047899 */ /* 0x000fc80008011604 */
[----:B------:R-:W-:Y:S02]  /*3b40*/  USHF.L.U32 UR5, UR5, UR4, URZ ;  /* 0x0000000405057299 */ /* 0x000fe400080006ff */
[----:B------:R-:W-:-:S04]  /*3b50*/  USHF.L.U32 UR4, UR6, UR4, URZ ;  /* 0x0000000406047299 */ /* 0x000fc800080006ff */
[----:B-1----:R-:W-:-:S04]  /*3b60*/  LOP3.LUT R0, R0, UR5, RZ, 0xc0, !PT ;  /* 0x0000000500007c12 */ /* 0x002fc8000f8ec0ff */
[----:B------:R-:W-:-:S13]  /*3b70*/  ISETP.NE.AND P0, PT, R0, UR5, PT ;  /* 0x0000000500007c0c */ /* 0x000fda000bf05270 */
[----:B------:R-:W-:Y:S05]  /*3b80*/  @P0 BRA `(.L_x_72) ;  /* 0x0000000000580947 */ /* 0x000fea0003800000 */
[----:B------:R-:W1:Y:S02]  /*3b90*/  LDS R0, [UR8+0x18] ;  /* 0x00001808ff007984 */ /* 0x000e640008000800 */
[----:B-1----:R-:W-:-:S04]  /*3ba0*/  LOP3.LUT R0, R0, UR4, RZ, 0xc0, !PT ;  /* 0x0000000400007c12 */ /* 0x002fc8000f8ec0ff */
[----:B------:R-:W-:-:S13]  /*3bb0*/  ISETP.NE.AND P0, PT, R0, UR4, PT ;  /* 0x0000000400007c0c */ /* 0x000fda000bf05270 */
[----:B------:R-:W-:Y:S05]  /*3bc0*/  @P0 BRA `(.L_x_73) ;  /* 0x00000000003c0947 */ /* 0x000fea0003800000 */
[----:B------:R-:W1:Y:S01]  /*3bd0*/  S2R R2, SR_LANEID ;  /* 0x0000000000027919 */ /* 0x000e620000000000 */
[----:B------:R-:W-:Y:S01]  /*3be0*/  ULOP3.LUT UR5, URZ, UR5, URZ, 0x33, !UPT ;  /* 0x00000005ff057292 */ /* 0x000fe2000f8e33ff */
[----:B------:R-:W-:Y:S01]  /*3bf0*/  LOP3.LUT R4, RZ, UR4, RZ, 0x33, !PT ;  /* 0x00000004ff047c12 */ /* 0x000fe2000f8e33ff */
[----:B------:R-:W-:Y:S02]  /*3c00*/  VOTEU.ANY UR4, UPT, PT ;  /* 0x0000000000047886 */ /* 0x000fe400038e0100 */
[----:B------:R-:W-:Y:S01]  /*3c10*/  UFLO.U32 UR4, UR4 ;  /* 0x00000004000472bd */ /* 0x000fe200080e0000 */
[----:B------:R-:W2:Y:S01]  /*3c20*/  REDUX UR6, R4 ;  /* 0x00000000040673c4 */ /* 0x000ea20000000000 */
[----:B------:R-:W-:-:S06]  /*3c30*/  IMAD.U32 R0, RZ, RZ, UR5 ;  /* 0x00000005ff007e24 */ /* 0x000fcc000f8e00ff */
[----:B------:R4:W-:Y:S01]  /*3c40*/  UTCATOMSWS.AND URZ, UR5 ;  /* 0x0000000500ff79e3 */ /* 0x0009e20008000000 */
[----:B------:R-:W3:Y:S01]  /*3c50*/  REDUX UR7, R0 ;  /* 0x00000000000773c4 */ /* 0x000ee20000000000 */
[----:B-1----:R-:W-:Y:S01]  /*3c60*/  ISETP.EQ.U32.AND P0, PT, R2, UR4, PT ;  /* 0x0000000402007c0c */ /* 0x002fe2000bf02070 */
[----:B--2---:R-:W-:Y:S01]  /*3c70*/  IMAD.U32 R2, RZ, RZ, UR6 ;  /* 0x00000006ff027e24 */ /* 0x004fe2000f8e00ff */
[----:B---3--:R-:W-:-:S11]  /*3c80*/  MOV R3, UR7 ;  /* 0x0000000700037c02 */ /* 0x008fd60008000f00 */
[----:B------:R4:W-:Y:S04]  /*3c90*/  @P0 ATOMS.AND RZ, [UR8+0x14], R3 ;  /* 0x00001403ffff098c */ /* 0x0009e8000a800008 */
[----:B------:R4:W-:Y:S01]  /*3ca0*/  @P0 ATOMS.AND RZ, [UR8+0x18], R2 ;  /* 0x00001802ffff098c */ /* 0x0009e2000a800008 */
[----:B------:R-:W-:Y:S05]  /*3cb0*/  BRA `(.L_x_74) ;  /* 0x0000000000147947 */ /* 0x000fea0003800000 */
.L_x_73:
[----:B------:R-:W-:Y:S02]  /*3cc0*/  MOV R2, 0x3ce0 ;  /* 0x00003ce000027802 */ /* 0x000fe40000000f00 */
[----:B---3-5:R-:W-:Y:S05]  /*3cd0*/  CALL.REL.NOINC `($__internal_0_$__cuda_sm10x_tcgen05_guardrail_trap_col_being_dealloced_not_returned_by_alloc) ;  /* 0x0000005400947944 */ /* 0x028fea0003c00000 */
[----:B------:R-:W-:Y:S05]  /*3ce0*/  BRA `(.L_x_74) ;  /* 0x0000000000087947 */ /* 0x000fea0003800000 */
.L_x_72:
[----:B------:R-:W-:Y:S02]  /*3cf0*/  MOV R2, 0x3d10 ;  /* 0x00003d1000027802 */ /* 0x000fe40000000f00 */
[----:B---3-5:R-:W-:Y:S05]  /*3d00*/  CALL.REL.NOINC `($__internal_2_$__cuda_sm10x_tcgen05_guardrail_trap_unallocated_columns_being_dealloced) ;  /* 0x0000005400a07944 */ /* 0x028fea0003c00000 */
.L_x_74:
[----:B------:R-:W-:Y:S01]  /*3d10*/  NOP ;  /* 0x0000000000007918 */ /* 0x000fe20000000000 */
[----:B----4-:R-:W-:Y:S05]  /*3d20*/  EXIT ;  /* 0x000000000000794d */ /* 0x010fea0003800000 */
.L_x_56:
[----:B------:R-:W-:-:S09]  /*3d30*/  UISETP.NE.OR UP0, UPT, UR17, 0x3, !UP3 ;  /* 0x000000031100788c */ /* 0x000fd2000df05670 */
[----:B------:R-:W-:Y:S05]  /*3d40*/  BRA.U UP0, `(.L_x_75) ;  /* 0x0000000d00807547 */ /* 0x000fea000b800000 */
[----:B------:R-:W1:Y:S01]  /*3d50*/  LDCU UR32, c[0x0][0x370] ;  /* 0x00006e00ff2077ac */ /* 0x000e620008000800 */
[----:B------:R-:W2:Y:S01]  /*3d60*/  LDC.64 R16, c[0x0][0x348] ;  /* 0x0000d200ff107b82 */ /* 0x000ea20000000a00 */
[----:B------:R-:W-:Y:S02]  /*3d70*/  HFMA2 R13, -RZ, RZ, 0, 0 ;  /* 0x00000000ff0d7431 */ /* 0x000fe400000001ff */
[----:B------:R-:W-:Y:S01]  /*3d80*/  IMAD.MOV.U32 R15, RZ, RZ, 0x1 ;  /* 0x00000001ff0f7424 */ /* 0x000fe200078e00ff */
[----:B------:R-:W1:Y:S01]  /*3d90*/  LDCU.128 UR28, c[0x0][0xb10] ;  /* 0x00016200ff1c77ac */ /* 0x000e620008000c00 */
[----:B------:R-:W-:Y:S01]  /*3da0*/  IMAD.MOV.U32 R14, RZ, RZ, RZ ;  /* 0x000000ffff0e7224 */ /* 0x000fe200078e00ff */
[----:B------:R-:W-:Y:S01]  /*3db0*/  MOV R7, 0x2000 ;  /* 0x0000200000077802 */ /* 0x000fe20000000f00 */
[----:B------:R-:W3:Y:S01]  /*3dc0*/  LDCU UR27, c[0x0][0x374] ;  /* 0x00006e80ff1b77ac */ /* 0x000ee20008000800 */
[----:B------:R-:W4:Y:S01]  /*3dd0*/  LDC.64 R2, c[0x0][0x888] ;  /* 0x00022200ff027b82 */ /* 0x000f220000000a00 */
[----:B------:R-:W3:Y:S01]  /*3de0*/  LDCU UR15, c[0x0][0xb0c] ;  /* 0x00016180ff0f77ac */ /* 0x000ee20008000800 */
[----:B------:R-:W2:Y:S06]  /*3df0*/  LDCU UR38, c[0x0][0xb20] ;  /* 0x00016400ff2677ac */ /* 0x000eac0008000800 */
[----:B------:R-:W4:Y:S01]  /*3e00*/  LDC.64 R4, c[0x0][0x890] ;  /* 0x00022400ff047b82 */ /* 0x000f220000000a00 */
[----:B------:R-:W2:Y:S01]  /*3e10*/  LDCU UR4, c[0x0][0xb30] ;  /* 0x00016600ff0477ac */ /* 0x000ea20008000800 */
[----:B------:R-:W-:Y:S01]  /*3e20*/  UMOV UR21, 0x400 ;  /* 0x0000040000157882 */ /* 0x000fe20000000000 */
[----:B-1----:R-:W-:-:S02]  /*3e30*/  UIMAD.WIDE.U32 UR6, UR32, UR28, URZ ;  /* 0x0000001c200672a5 */ /* 0x002fc4000f8e00ff */
[----:B---3--:R-:W-:Y:S02]  /*3e40*/  UIMAD.WIDE.U32 UR8, UR27, UR31, URZ ;  /* 0x0000001f1b0872a5 */ /* 0x008fe4000f8e00ff */
[----:B------:R-:W-:Y:S02]  /*3e50*/  ULEA UR21, UR45, UR21, 0x18 ;  /* 0x000000152d157291 */ /* 0x000fe4000f8ec0ff */
[----:B------:R-:W-:Y:S02]  /*3e60*/  UPLOP3.LUT UP3, UPT, UPT, UPT, UPT, 0x40, 0x4 ;  /* 0x000000000004789c */ /* 0x000fe40003f6e870 */
[----:B------:R-:W-:Y:S01]  /*3e70*/  UIADD3 UR33, UPT, UPT, UR21, 0x58, URZ ;  /* 0x0000005815217890 */ /* 0x000fe2000fffe0ff */
[----:B------:R-:W-:Y:S01]  /*3e80*/  UMOV UR6, UR7 ;  /* 0x0000000700067c82 */ /* 0x000fe20008000000 */
[----:B------:R-:W-:Y:S01]  /*3e90*/  UMOV UR34, UR9 ;  /* 0x0000000900227c82 */ /* 0x000fe20008000000 */
[----:B------:R-:W-:Y:S02]  /*3ea0*/  UISETP.GE.AND UP0, UPT, UR42, 0x1, UPT ;  /* 0x000000012a00788c */ /* 0x000fe4000bf06270 */
[----:B------:R-:W-:Y:S01]  /*3eb0*/  UISETP.NE.AND UP4, UPT, UR42, 0x1, UPT ;  /* 0x000000012a00788c */ /* 0x000fe2000bf85270 */
[----:B------:R-:W1:Y:S01]  /*3ec0*/  LDCU.64 UR22, c[0x0][0xb28] ;  /* 0x00016500ff1677ac */ /* 0x000e620008000a00 */
[----:B------:R-:W-:-:S02]  /*3ed0*/  UISETP.NE.AND UP6, UPT, UR15, 0x1, UPT ;  /* 0x000000010f00788c */ /* 0x000fc4000bfc5270 */
[----:B------:R-:W-:Y:S02]  /*3ee0*/  UISETP.NE.AND UP5, UPT, UR30, 0x1, UPT ;  /* 0x000000011e00788c */ /* 0x000fe4000bfa5270 */
[----:B------:R-:W-:Y:S02]  /*3ef0*/  UIADD3 UR17, UPT, UPT, UR21, 0x50, URZ ;  /* 0x0000005015117890 */ /* 0x000fe4000fffe0ff */
[----:B------:R-:W-:Y:S02]  /*3f00*/  UPRMT UR33, UR45, 0x654, UR33 ;  /* 0x000006542d217896 */ /* 0x000fe40008000021 */
[----:B------:R-:W-:Y:S02]  /*3f10*/  USHF.R.U32.HI UR35, URZ, UR29, UR6 ;  /* 0x0000001dff237299 */ /* 0x000fe40008011606 */
[----:B--2---:R-:W-:Y:S02]  /*3f20*/  USHF.R.U32.HI UR34, URZ, UR38, UR34 ;  /* 0x00000026ff227299 */ /* 0x004fe40008011622 */
[----:B------:R-:W-:-:S11]  /*3f30*/  UISETP.NE.AND UP2, UPT, UR4, 0x1, UPT ;  /* 0x000000010400788c */ /* 0x000fd6000bf45270 */
.L_x_84:
[C---:B------:R-:W-:Y:S02]  /*3f40*/  LEA R12, R14.reuse, UR21, 0x3 ;  /* 0x000000150e0c7c11 */ /* 0x040fe4000f8e18ff */
[----:B------:R-:W-:Y:S02]  /*3f50*/  SHF.L.U32 R9, R13, 0x1f, RZ ;  /* 0x0000001f0d097819 */ /* 0x000fe400000006ff */
[----:B------:R-:W-:Y:S02]  /*3f60*/  LEA R10, R14, UR21, 0x4 ;  /* 0x000000150e0a7c11 */ /* 0x000fe4000f8e20ff */
[----:B--2---:R-:W2:Y:S02]  /*3f70*/  SYNCS.PHASECHK.TRANS64.TRYWAIT P0, [R12+URZ+0x80], R9 ;  /* 0x000080090c0075a7 */ /* 0x004ea400080011ff */
[----:B--2---:R-:W-:Y:S05]  /*3f80*/  @!P0 BRA `(.L_x_76) ;  /* 0x0000005000248947 */ /* 0x004fea0003800000 */
.L_x_142:
[----:B--2---:R-:W2:Y:S01]  /*3f90*/  LDS.128 R8, [R10+0x110] ;  /* 0x000110000a087984 */ /* 0x004ea20000000c00 */
[----:B------:R-:W-:Y:S01]  /*3fa0*/  UISETP.GE.AND UP0, UPT, UR42, 0x1, UPT ;  /* 0x000000012a00788c */ /* 0x000fe2000bf06270 */
[----:B------:R-:W-:Y:S01]  /*3fb0*/  @!PT LDS RZ, [RZ] ;  /* 0x00000000fffff984 */ /* 0x000fe20000000800 */
[----:B------:R-:W-:Y:S01]  /*3fc0*/  @!PT LDS RZ, [RZ] ;  /* 0x00000000fffff984 */ /* 0x000fe20000000800 */
[----:B------:R-:W-:Y:S01]  /*3fd0*/  @!PT LDS RZ, [RZ] ;  /* 0x00000000fffff984 */ /* 0x000fe20000000800 */
[----:B------:R-:W-:Y:S01]  /*3fe0*/  @!PT LDS RZ, [RZ] ;  /* 0x00000000fffff984 */ /* 0x000fe20000000800 */
[----:B------:R3:W-:Y:S06]  /*3ff0*/  MEMBAR.ALL.CTA ;  /* 0x0000000000007992 */ /* 0x0007ec0000008000 */
[----:B---3--:R-:W3:Y:S01]  /*4000*/  FENCE.VIEW.ASYNC.S ;  /* 0x00000000000073c6 */ /* 0x008ee20000000000 */
[----:B--2---:R-:W-:Y:S11]  /*4010*/  LOP3.LUT P0, RZ, R10, 0x1, RZ, 0xc0, !PT ;  /* 0x000000010aff7812 */ /* 0x004ff6000780c0ff */
[----:B------:R-:W-:Y:S02]  /*4020*/  @!UPT UIADD3 URZ, UPT, UPT, URZ, URZ, URZ ;  /* 0x000000fffffff290 */ /* 0x000fe4000fffe0ff */
[----:B---3--:R-:W-:Y:S01]  /*4030*/  VOTEU.ANY UP1, P0 ;  /* 0x0000000000ff7886 */ /* 0x008fe20000020100 */
[----:B------:R-:W-:Y:S11]  /*4040*/  PLOP3.LUT P0, PT, PT, PT, UP1, 0x80, 0x8 ;  /* 0x000000000008781c */ /* 0x000ff60003f0f018 */
[----:B------:R-:W-:Y:S02]  /*4050*/  @!UPT UIADD3 URZ, UPT, UPT, URZ, URZ, URZ ;  /* 0x000000fffffff290 */ /* 0x000fe4000fffe0ff */
[----:B------:R-:W-:Y:S02]  /*4060*/  @P0 SHF.R.U32.HI R0, RZ, 0x10, R9 ;  /* 0x00000010ff000819 */ /* 0x000fe40000011609 */
[----:B------:R-:W-:Y:S02]  /*4070*/  @P0 MOV R6, R8 ;  /* 0x0000000800060202 */ /* 0x000fe40000000f00 */
[----:B------:R-:W-:Y:S01]  /*4080*/  @P0 R2UR UR4, R0 ;  /* 0x00000000000402ca */ /* 0x000fe200000e0000 */
[----:B------:R-:W-:Y:S01]  /*4090*/  VIADD R0, R12, 0x90 ;  /* 0x000000900c007836 */ /* 0x000fe20000000000 */
[----:B------:R-:W-:Y:S02]  /*40a0*/  @P0 LOP3.LUT R8, R9, 0xffff, RZ, 0xc0, !PT ;  /* 0x0000ffff09080812 */ /* 0x000fe400078ec0ff */
[----:B------:R-:W-:Y:S02]  /*40b0*/  @P0 R2UR UR6, R6 ;  /* 0x00000000060602ca */ /* 0x000fe400000e0000 */
[----:B------:R-:W-:Y:S02]  /*40c0*/  PRMT R0, RZ, 0x654, R0 ;  /* 0x00000654ff007816 */ /* 0x000fe40000000000 */
[----:B------:R-:W-:Y:S02]  /*40d0*/  @P0 R2UR UR5, R8 ;  /* 0x00000000080502ca */ /* 0x000fe400000e0000 */
[----:B------:R2:W-:Y:S03]  /*40e0*/  SYNCS.ARRIVE.TRANS64.RED.A1T0 RZ, [R0+URZ], RZ ;  /* 0x000000ff00ff79a7 */ /* 0x0005e600081004ff */
[----:B------:R-:W-:Y:S04]  /*40f0*/  @UP1 UMOV UR26, UR4 ;  /* 0x00000004001a1c82 */ /* 0x000fe80008000000 */
[----:B------:R-:W-:Y:S04]  /*4100*/  @UP1 UMOV UR14, UR6 ;  /* 0x00000006000e1c82 */ /* 0x000fe80008000000 */
[----:B------:R-:W-:Y:S01]  /*4110*/  @UP1 UMOV UR13, UR5 ;  /* 0x00000005000d1c82 */ /* 0x000fe20008000000 */
[----:B------:R-:W-:Y:S05]  /*4120*/  BRA.U !UP0, `(.L_x_77) ;  /* 0x0000000108a47547 */ /* 0x000fea000b800000 */
[----:B------:R-:W-:Y:S02]  /*4130*/  UIMAD.WIDE.U32 UR8, UR13, UR31, URZ ;  /* 0x0000001f0d0872a5 */ /* 0x000fe4000f8e00ff */
[----:B------:R-:W-:Y:S02]  /*4140*/  UIMAD.WIDE.U32 UR10, UR14, UR28, URZ ;  /* 0x0000001c0e0a72a5 */ /* 0x000fe4000f8e00ff */
[----:B------:R-:W-:Y:S02]  /*4150*/  USEL UR4, UR27, UR34, !UP5 ;  /* 0x000000221b047287 */ /* 0x000fe4000e800000 */
[----:B------:R-:W-:Y:S02]  /*4160*/  USEL UR7, UR32, UR35, !UP6 ;  /* 0x0000002320077287 */ /* 0x000fe4000f000000 */
[----:B-1----:R-:W-:Y:S02]  /*4170*/  UIMAD.WIDE.U32 UR18, UR4, UR22, URZ ;  /* 0x00000016041272a5 */ /* 0x002fe4000f8e00ff */
[----:B------:R-:W-:Y:S01]  /*4180*/  UIMAD.WIDE.U32 UR24, UR7, UR22, URZ ;  /* 0x00000016071872a5 */ /* 0x000fe2000f8e00ff */
[----:B------:R-:W-:Y:S02]  /*4190*/  UMOV UR5, UR9 ;  /* 0x0000000900057c82 */ /* 0x000fe40008000000 */
[----:B------:R-:W-:Y:S03]  /*41a0*/  USHF.R.U32.HI UR6, URZ, UR38, UR5 ;  /* 0x00000026ff067299 */ /* 0x000fe60008011605 */
[----:B------:R-:W-:Y:S01]  /*41b0*/  UMOV UR5, UR11 ;  /* 0x0000000b00057c82 */ /* 0x000fe20008000000 */
[----:B------:R-:W-:Y:S02]  /*41c0*/  USEL UR6, UR13, UR6, !UP5 ;  /* 0x000000060d067287 */ /* 0x000fe4000e800000 */
[----:B------:R-:W-:Y:S02]  /*41d0*/  USHF.R.U32.HI UR8, URZ, UR29, UR5 ;  /* 0x0000001dff087299 */ /* 0x000fe40008011605 */
[----:B------:R-:W-:Y:S01]  /*41e0*/  UIMAD.WIDE.U32 UR10, UR6, UR22, URZ ;  /* 0x00000016060a72a5 */ /* 0x000fe2000f8e00ff */
[----:B------:R-:W-:Y:S02]  /*41f0*/  UMOV UR5, UR19 ;  /* 0x0000001300057c82 */ /* 0x000fe40008000000 */
[----:B------:R-:W-:Y:S03]  /*4200*/  @UP4 USHF.R.U32.HI UR4, URZ, UR23, UR5 ;  /* 0x00000017ff044299 */ /* 0x000fe60008011605 */
[----:B------:R-:W-:Y:S01]  /*4210*/  UMOV UR5, UR25 ;  /* 0x0000001900057c82 */ /* 0x000fe20008000000 */
[----:B------:R-:W-:Y:S02]  /*4220*/  UIMAD UR4, UR42, UR4, URZ ;  /* 0x000000042a0472a4 */ /* 0x000fe4000f8e02ff */
[----:B------:R-:W-:Y:S02]  /*4230*/  @UP4 USHF.R.U32.HI UR7, URZ, UR23, UR5 ;  /* 0x00000017ff074299 */ /* 0x000fe40008011605 */
[----:B------:R-:W-:Y:S02]  /*4240*/  USEL UR5, UR14, UR8, !UP6 ;  /* 0x000000080e057287 */ /* 0x000fe4000f000000 */
[----:B------:R-:W-:Y:S02]  /*4250*/  UIMAD UR8, UR42, UR7, URZ ;  /* 0x000000072a0872a4 */ /* 0x000fe4000f8e02ff */
[----:B------:R-:W-:Y:S03]  /*4260*/  UISETP.GE.AND UP0, UPT, UR6, UR4, UPT ;  /* 0x000000040600728c */ /* 0x000fe6000bf06270 */
[----:B------:R-:W-:Y:S01]  /*4270*/  UMOV UR4, UR11 ;  /* 0x0000000b00047c82 */ /* 0x000fe20008000000 */
[----:B------:R-:W-:Y:S02]  /*4280*/  UISETP.GE.OR UP0, UPT, UR5, UR8, UP0 ;  /* 0x000000080500728c */ /* 0x000fe40008706670 */
[----:B------:R-:W-:Y:S02]  /*4290*/  USHF.R.U32.HI UR4, URZ, UR23, UR4 ;  /* 0x00000017ff047299 */ /* 0x000fe40008011604 */
[----:B------:R-:W-:Y:S02]  /*42a0*/  UIMAD.WIDE.U32 UR8, UR5, UR22, URZ ;  /* 0x00000016050872a5 */ /* 0x000fe4000f8e00ff */
[----:B------:R-:W-:Y:S04]  /*42b0*/  USEL UR10, UR6, UR4, !UP4 ;  /* 0x00000004060a7287 */ /* 0x000fe8000e000000 */
[----:B------:R-:W-:Y:S01]  /*42c0*/  UIADD3 UR11, UPT, UPT, -UR10, URZ, URZ ;  /* 0x000000ff0a0b7290 */ /* 0x000fe2000fffe1ff */
[----:B------:R-:W-:Y:S02]  /*42d0*/  @!UP0 UMOV UR4, UR9 ;  /* 0x0000000900048c82 */ /* 0x000fe40008000000 */
[----:B------:R-:W-:Y:S02]  /*42e0*/  @!UP0 USHF.R.U32.HI UR4, URZ, UR23, UR4 ;  /* 0x00000017ff048299 */ /* 0x000fe40008011604 */
[----:B------:R-:W-:Y:S02]  /*42f0*/  UIMAD UR8, UR42, UR11, UR6 ;  /* 0x0000000b2a0872a4 */ /* 0x000fe4000f8e0206 */
[----:B------:R-:W-:Y:S04]  /*4300*/  @!UP0 USEL UR4, UR5, UR4, !UP4 ;  /* 0x0000000405048287 */ /* 0x000fe8000e000000 */
[----:B------:R-:W-:Y:S02]  /*4310*/  @!UP0 UIMAD UR8, UR7, UR8, UR4 ;  /* 0x00000008070882a4 */ /* 0x000fe4000f8e0204 */
[----:B------:R-:W-:Y:S02]  /*4320*/  @!UP0 UIADD3 UR9, UPT, UPT, UR10, -UR4, URZ ;  /* 0x800000040a098290 */ /* 0x000fe4000fffe0ff */
[----:B------:R-:W-:Y:S02]  /*4330*/  UIADD3 UR4, UPT, UPT, -UR5, URZ, URZ ;  /* 0x000000ff05047290 */ /* 0x000fe4000fffe1ff */
[----:B------:R-:W-:Y:S02]  /*4340*/  UIADD3 UR7, UPT, UPT, -UR6, URZ, URZ ;  /* 0x000000ff06077290 */ /* 0x000fe4000fffe1ff */
[----:B------:R-:W-:Y:S02]  /*4350*/  @!UP0 UIMAD UR6, UR9, UR42, UR5 ;  /* 0x0000002a090682a4 */ /* 0x000fe4000f8e0205 */
[----:B------:R-:W-:Y:S02]  /*4360*/  UIMAD UR14, UR15, UR4, UR14 ;  /* 0x000000040f0e72a4 */ /* 0x000fe4000f8e020e */
[----:B------:R-:W-:Y:S01]  /*4370*/  UIMAD UR13, UR30, UR7, UR13 ;  /* 0x000000071e0d72a4 */ /* 0x000fe2000f8e020d */
[----:B------:R-:W-:Y:S02]  /*4380*/  @!UP0 UMOV UR5, UR8 ;  /* 0x0000000800058c82 */ /* 0x000fe40008000000 */
[----:B------:R-:W-:Y:S02]  /*4390*/  UIMAD UR14, UR5, UR15, UR14 ;  /* 0x0000000f050e72a4 */ /* 0x000fe4000f8e020e */
[----:B------:R-:W-:Y:S11]  /*43a0*/  UIMAD UR13, UR6, UR30, UR13 ;  /* 0x0000001e060d72a4 */ /* 0x000ff6000f8e020d */
[----:B------:R-:W-:Y:S01]  /*43b0*/  @!UPT UIADD3 URZ, UPT, UPT, URZ, URZ, URZ ;  /* 0x000000fffffff290 */ /* 0x000fe2000fffe0ff */
.L_x_77:
[----:B------:R-:W3:Y:S01]  /*43c0*/  @!UP2 LDCU.128 UR8, c[0x0][0xb10] ;  /* 0x00016200ff08a7ac */ /* 0x000ee20008000c00 */
[C---:B----4-:R-:W-:Y:S02]  /*43d0*/  ISETP.NE.U32.AND P1, PT, R4.reuse, RZ, PT ;  /* 0x000000ff0400720c */ /* 0x050fe40003f25070 */
[----:B------:R-:W-:Y:S02]  /*43e0*/  ISETP.NE.U32.AND P0, PT, R4, RZ, PT ;  /* 0x000000ff0400720c */ /* 0x000fe40003f05070 */
[C---:B------:R-:W-:Y:S02]  /*43f0*/  ISETP.NE.AND.EX P1, PT, R5.reuse, RZ, PT, P1 ;  /* 0x000000ff0500720c */ /* 0x040fe40003f25310 */
[----:B------:R-:W-:Y:S01]  /*4400*/  ISETP.NE.AND.EX P0, PT, R5, RZ, PT, P0 ;  /* 0x000000ff0500720c */ /* 0x000fe20003f05300 */
[----:B------:R-:W4:Y:S01]  /*4410*/  @!UP2 LDCU UR5, c[0x0][0xb0c] ;  /* 0x00016180ff05a7ac */ /* 0x000f220008000800 */
[----:B------:R-:W-:Y:S01]  /*4420*/  SHF.L.U32 R9, R15, 0x1f, RZ ;  /* 0x0000001f0f097819 */ /* 0x000fe200000006ff */
[----:B------:R-:W-:Y:S02]  /*4430*/  USHF.L.U32 UR19, UR16, 0x7, URZ ;  /* 0x0000000710137899 */ /* 0x000fe400080006ff */
[----:B------:R-:W-:Y:S02]  /*4440*/  USHF.L.U32 UR18, UR20, 0x7, URZ ;  /* 0x0000000714127899 */ /* 0x000fe400080006ff */
[----:B---3--:R-:W-:Y:S07]  /*4450*/  UIMAD.WIDE.U32 UR6, UR14, UR8, URZ ;  /* 0x000000080e0672a5 */ /* 0x008fee000f8e00ff */
[----:B------:R-:W-:Y:S01]  /*4460*/  @!UP2 UMOV UR4, UR7 ;  /* 0x000000070004ac82 */ /* 0x000fe20008000000 */
[----:B----4-:R-:W-:Y:S02]  /*4470*/  @!UP2 UISETP.NE.AND UP0, UPT, UR5, 0x1, UPT ;  /* 0x000000010500a88c */ /* 0x010fe4000bf05270 */
[----:B------:R-:W-:Y:S02]  /*4480*/  @!UP2 USHF.R.U32.HI UR4, URZ, UR9, UR4 ;  /* 0x00000009ff04a299 */ /* 0x000fe40008011604 */
[----:B------:R-:W-:Y:S02]  /*4490*/  UIMAD.WIDE.U32 UR6, UR13, UR11, URZ ;  /* 0x0000000b0d0672a5 */ /* 0x000fe4000f8e00ff */
[----:B------:R-:W-:Y:S02]  /*44a0*/  @!UP2 USEL UR8, UR14, UR4, !UP0 ;  /* 0x000000040e08a287 */ /* 0x000fe4000c000000 */
[----:B------:R-:W-:Y:S03]  /*44b0*/  @!UP2 UISETP.NE.AND UP0, UPT, UR10, 0x1, UPT ;  /* 0x000000010a00a88c */ /* 0x000fe6000bf05270 */
[----:B------:R-:W-:Y:S02]  /*44c0*/  @!UP2 UMOV UR6, UR7 ;  /* 0x000000070006ac82 */ /* 0x000fe40008000000 */
[----:B------:R-:W3:Y:S02]  /*44d0*/  @!UP2 LDCU UR4, c[0x0][0xb20] ;  /* 0x00016400ff04a7ac */ /* 0x000ee40008000800 */
[----:B---3--:R-:W-:Y:S04]  /*44e0*/  @!UP2 USHF.R.U32.HI UR6, URZ, UR4, UR6 ;  /* 0x00000004ff06a299 */ /* 0x008fe80008011606 */
[----:B------:R-:W-:Y:S04]  /*44f0*/  @!UP2 USEL UR6, UR13, UR6, !UP0 ;  /* 0x000000060d06a287 */ /* 0x000fe8000c000000 */
[----:B------:R-:W-:Y:S02]  /*4500*/  @!UP2 UIADD3 UR4, UPT, UPT, -UR8, UR6, URZ ;  /* 0x000000060804a290 */ /* 0x000fe4000fffe1ff */
[----:B------:R-:W-:Y:S02]  /*4510*/  @!UP2 UIADD3 UR6, UPT, UPT, UR8, -UR6, URZ ;  /* 0x800000060806a290 */ /* 0x000fe4000fffe0ff */
[----:B------:R-:W-:Y:S02]  /*4520*/  @!UP2 UIMAD UR14, UR4, UR5, UR14 ;  /* 0x00000005040ea2a4 */ /* 0x000fe4000f8e020e */
[----:B------:R-:W-:Y:S01]  /*4530*/  @!UP2 UIMAD UR13, UR6, UR10, UR13 ;  /* 0x0000000a060da2a4 */ /* 0x000fe2000f8e020d */
[----:B------:R-:W-:Y:S11]  /*4540*/  BRA.U UP3, `(.L_x_78) ;  /* 0x0000000103107547 */ /* 0x000ff6000b800000 */
[----:B--2---:R-:W-:Y:S04]  /*4550*/  MOV R0, UR37 ;  /* 0x0000002500007c02 */ /* 0x004fe80008000f00 */
[----:B------:R-:W-:Y:S04]  /*4560*/  SHF.L.U32 R11, R0, 0x1f, RZ ;  /* 0x0000001f000b7819 */ /* 0x000fe800000006ff */
[----:B------:R-:W2:Y:S02]  /*4570*/  SYNCS.PHASECHK.TRANS64.TRYWAIT P2, [UR21+0x78], R11 ;  /* 0x0000780bff0075a7 */ /* 0x000ea40008041115 */
[----:B--2---:R-:W-:Y:S05]  /*4580*/  @!P2 BRA `(.L_x_79) ;  /* 0x0000004800b8a947 */ /* 0x004fea0003800000 */
.L_x_78:
[----:B------:R-:W-:Y:S05]  /*4590*/  @!P1 BRA `(.L_x_80) ;  /* 0x0000000000309947 */ /* 0x000fea0003800000 */
[----:B------:R-:W-:Y:S01]  /*45a0*/  ISETP.NE.U32.AND P1, PT, R2, RZ, PT ;  /* 0x000000ff0200720c */ /* 0x000fe20003f25070 */
[----:B------:R-:W3:Y:S01]  /*45b0*/  LDCU.64 UR4, c[0x0][0x358] ;  /* 0x00006b00ff0477ac */ /* 0x000ee20008000a00 */
[----:B------:R-:W-:Y:S02]  /*45c0*/  IMAD.MOV.U32 R145, RZ, RZ, 0x1 ;  /* 0x00000001ff917424 */ /* 0x000fe400078e00ff */
[----:B------:R-:W-:Y:S11]  /*45d0*/  ISETP.NE.AND.EX P1, PT, R3, RZ, PT, P1 ;  /* 0x000000ff0300720c */ /* 0x000ff60003f25310 */
[----:B------:R-:W-:Y:S02]  /*45e0*/  @!UPT UIADD3 URZ, UPT, UPT, URZ, URZ, URZ ;  /* 0x000000fffffff290 */ /* 0x000fe4000fffe0ff */
[----:B--2---:R-:W2:Y:S01]  /*45f0*/  @P1 LDC.64 R10, c[0x0][0x888] ;  /* 0x00022200ff0a1b82 */ /* 0x004ea20000000a00 */
[----:B------:R-:W-:Y:S04]  /*4600*/  @P1 IMAD R0, R4, UR36, RZ ;  /* 0x0000002404001c24 */ /* 0x000fe8000f8e02ff */
[----:B--2---:R-:W-:Y:S04]  /*4610*/  @P1 IMAD.WIDE R10, R0, 0x4, R10 ;  /* 0x00000004000a1825 */ /* 0x004fe800078e020a */
[----:B------:R-:W-:Y:S01]  /*4620*/  HFMA2 R0, -RZ, RZ, 0, 5.9604644775390625e-08 ;  /* 0x00000001ff007431 */ /* 0x000fe200000001ff */
[----:B---3-5:R3:W5:Y:S04]  /*4630*/  @P1 LDG.E R72, desc[UR4][R10.64] ;  /* 0x000000040a481981 */ /* 0x028768000c1e1900 */
[----:B------:R-:W-:Y:S01]  /*4640*/  @!P1 PRMT R145, R0, 0x7610, R145 ;  /* 0x0000761000919816 */ /* 0x000fe20000000091 */
[----:B---3--:R-:W4:Y:S06]  /*4650*/  @!P1 LDC R72, c[0x0][0x880] ;  /* 0x00022000ff489b82 */ /* 0x008f2c0000000800 */
.L_x_80:
[----:B----45:R-:W-:Y:S01]  /*4660*/  @!P0 ISETP.EQ.AND P1, PT, R72, RZ, PT ;  /* 0x000000ff4800820c */ /* 0x030fe20003f22270 */
[----:B------:R-:W-:Y:S01]  /*4670*/  @!UPT UIADD3 URZ, UPT, UPT, URZ, URZ, URZ ;  /* 0x000000fffffff290 */ /* 0x000fe2000fffe0ff */
[----:B------:R-:W-:Y:S11]  /*4680*/  @!P0 BRA `(.L_x_81) ;  /* 0x0000000000188947 */ /* 0x000ff60003800000 */
[----:B------:R-:W-:Y:S02]  /*4690*/  LOP3.LUT P0, RZ, R145, 0xff, RZ, 0xc0, !PT ;  /* 0x000000ff91ff7812 */ /* 0x000fe4000780c0ff */
[----:B------:R-:W-:Y:S04]  /*46a0*/  ISETP.NE.U32.AND P1, PT, R2, RZ, PT ;  /* 0x000000ff0200720c */ /* 0x000fe80003f25070 */
[----:B------:R-:W-:Y:S04]  /*46b0*/  ISETP.NE.AND.EX P1, PT, R3, RZ, PT, P1 ;  /* 0x000000ff0300720c */ /* 0x000fe80003f25310 */
[----:B------:R-:W-:Y:S03]  /*46c0*/  PLOP3.LUT P1, PT, P1, PT, PT, 0x8, 0x80 ;  /* 0x000000000080781c */ /* 0x000fe60000f2e170 */
[----:B------:R-:W-:Y:S11]  /*46d0*/  @P0 ISETP.EQ.AND P1, PT, R72, RZ, PT ;  /* 0x000000ff4800020c */ /* 0x000ff60003f22270 */
[----:B------:R-:W-:Y:S02]  /*46e0*/  @!UPT UIADD3 URZ, UPT, UPT, URZ, URZ, URZ ;  /* 0x000000fffffff290 */ /* 0x000fe4000fffe0ff */
.L_x_81:
[----:B------:R-:W3:Y:S01]  /*46f0*/  SYNCS.PHASECHK.TRANS64.TRYWAIT P2, [UR21+0x60], R9 ;  /* 0x00006009ff0075a7 */ /* 0x000ee20008041115 */
[----:B------:R-:W-:Y:S04]  /*4700*/  ELECT P0, URZ, PT ;  /* 0x0000000000ff782f */ /* 0x000fe80003800000 */
[----:B------:R-:W-:Y:S11]  /*4710*/  PLOP3.LUT P1, PT, P1, P0, PT, 0xf2, 0x2f ;  /* 0x00000000002f781c */ /* 0x000ff60000f21e72 */
[----:B------:R-:W-:Y:S02]  /*4720*/  @!UPT UIADD3 URZ, UPT, UPT, URZ, URZ, URZ ;  /* 0x000000fffffff290 */ /* 0x000fe4000fffe0ff */
[----:B------:R-:W-:Y:S05]  /*4730*/  @!P1 IADD3 R8, P0, PT, R16, 0x580, RZ ;  /* 0x0000058010089810 */ /* 0x000fea0007f1e0ff */
[----:B------:R-:W-:Y:S01]  /*4740*/  @!P1 IMAD.X R6, RZ, RZ, R17, P0 ;  /* 0x000000ffff069224 */ /* 0x000fe200000e0611 */
[----:B---3--:R-:W-:Y:S07]  /*4750*/  @!P2 BRA `(.L_x_82) ;  /* 0x00000048005ca947 */ /* 0x008fee0003800000 */
.L_x_145:
[----:B------:R-:W-:Y:S01]  /*4760*/  @!P1 R2UR UR5, R8 ;  /* 0x00000000080592ca */ /* 0x000fe200000e0000 */
[----:B------:R-:W-:Y:S01]  /*4770*/  VOTEU.ALL UP0, P1 ;  /* 0x0000000000ff7886 */ /* 0x000fe20000800000 */
[----:B------:R-:W-:Y:S01]  /*4780*/  @!P1 R2UR UR4, R6 ;  /* 0x00000000060492ca */ /* 0x000fe200000e0000 */
[----:B--2---:R-:W-:Y:S01]  /*4790*/  @!P1 IMAD.MOV.U32 R0, RZ, RZ, 0x2000 ;  /* 0x00002000ff009424 */ /* 0x004fe200078e00ff */
[----:B------:R-:W-:Y:S01]  /*47a0*/  UMOV UR8, 0x0 ;  /* 0x0000000000087882 */ /* 0x000fe20000000000 */
[----:B------:R-:W-:Y:S01]  /*47b0*/  UMOV UR9, 0x10000000 ;  /* 0x1000000000097882 */ /* 0x000fe20000000000 */
[----:B------:R-:W-:Y:S01]  /*47c0*/  @!UP0 UIADD3 UR16, UPT, UPT, UR21, 0x200, URZ ;  /* 0x0000020015108890 */ /* 0x000fe2000fffe0ff */
[----:B------:R-:W-:Y:S01]  /*47d0*/  VIADD R14, R14, 0x1 ;  /* 0x000000010e0e7836 */ /* 0x000fe20000000000 */
[----:B------:R-:W-:Y:S01]  /*47e0*/  VOTEU.ALL UP0, P1 ;  /* 0x0000000000ff7886 */ /* 0x000fe20000800000 */
[----:B------:R-:W-:Y:S01]  /*47f0*/  UMOV UR20, UR36 ;  /* 0x0000002400147c82 */ /* 0x000fe20008000000 */
[----:B------:R-:W-:Y:S03]  /*4800*/  UPRMT UR6, UR45, 0x654, UR17 ;  /* 0x000006542d067896 */ /* 0x000fe60008000011 */
[----:B------:R-:W-:Y:S02]  /*4810*/  IMAD.U32 R10, RZ, RZ, UR5 ;  /* 0x00000005ff0a7e24 */ /* 0x000fe4000f8e00ff */
[----:B------:R-:W-:Y:S03]  /*4820*/  IMAD.U32 R11, RZ, RZ, UR4 ;  /* 0x00000004ff0b7e24 */ /* 0x000fe6000f8e00ff */
[----:B------:R-:W-:Y:S02]  /*4830*/  @!P1 R2UR UR4, R10 ;  /* 0x000000000a0492ca */ /* 0x000fe400000e0000 */
[----:B------:R-:W-:Y:S11]  /*4840*/  @!P1 R2UR UR5, R11 ;  /* 0x000000000b0592ca */ /* 0x000ff600000e0000 */
[----:B------:R-:W-:Y:S02]  /*4850*/  @!UPT UIADD3 URZ, UPT, UPT, URZ, URZ, URZ ;  /* 0x000000fffffff290 */ /* 0x000fe4000fffe0ff */
[----:B------:R2:W-:Y:S01]  /*4860*/  @!UP0 UTMALDG.3D [UR16], [UR4], desc[UR8] ;  /* 0x00000810040085b4 */ /* 0x0005e20008011000 */
[----:B------:R2:W-:Y:S01]  /*4870*/  @!P1 SYNCS.ARRIVE.TRANS64.RED.A0TR RZ, [UR21+0x50], R0 ;  /* 0x00005000ffff99a7 */ /* 0x0005e20008300415 */
[----:B------:R-:W-:Y:S01]  /*4880*/  SYNCS.ARRIVE.TRANS64.RED.A1T0 RZ, [UR6], RZ ;  /* 0x000000ffffff79a7 */ /* 0x000fe20008100406 */
[----:B------:R-:W3:Y:S02]  /*4890*/  SYNCS.PHASECHK.TRANS64.TRYWAIT P0, [UR21+0x68], R9 ;  /* 0x00006809ff0075a7 */ /* 0x000ee40008001115 */
[----:B--23--:R-:W-:Y:S05]  /*48a0*/  @!P0 BRA `(.L_x_83) ;  /* 0x0000004800208947 */ /* 0x00cfea0003800000 */
.L_x_147:
[----:B------:R-:W-:Y:S01]  /*48b0*/  @!P1 IADD3 R6, P0, PT, R16, 0x580, RZ ;  /* 0x0000058010069810 */ /* 0x000fe20007f1e0ff */
[----:B------:R-:W-:Y:S01]  /*48c0*/  VOTEU.ALL UP0, P1 ;  /* 0x0000000000ff7886 */ /* 0x000fe20000800000 */
[----:B------:R-:W-:Y:S01]  /*48d0*/  UMOV UR6, 0x0 ;  /* 0x0000000000067882 */ /* 0x000fe20000000000 */
[----:B------:R-:W-:Y:S01]  /*48e0*/  UMOV UR7, 0x10000000 ;  /* 0x1000000000077882 */ /* 0x000fe20000000000 */
[----:B------:R-:W-:Y:S01]  /*48f0*/  @!P1 R2UR UR5, R6 ;  /* 0x00000000060592ca */ /* 0x000fe200000e0000 */
[----:B--2---:R-:W-:Y:S01]  /*4900*/  @!P1 IMAD.X R0, RZ, RZ, R17, P0 ;  /* 0x000000ffff009224 */ /* 0x004fe200000e0611 */
[----:B------:R-:W-:Y:S01]  /*4910*/  @!UP0 UIADD3 UR10, UPT, UPT, UR18, 0x40, URZ ;  /* 0x00000040120a8890 */ /* 0x000fe2000fffe0ff */
[----:B------:R-:W-:Y:S01]  /*4920*/  R2UR UR16, R147 ;  /* 0x00000000931072ca */ /* 0x000fe200000e0000 */
[----:B------:R-:W-:Y:S01]  /*4930*/  @!UP0 UIADD3 UR8, UPT, UPT, UR21, 0x2200, URZ ;  /* 0x0000220015088890 */ /* 0x000fe2000fffe0ff */
[----:B------:R-:W-:Y:S01]  /*4940*/  ISETP.NE.AND P0, PT, R14, 0x2, PT ;  /* 0x000000020e00780c */ /* 0x000fe20003f05270 */
[----:B------:R-:W-:Y:S01]  /*4950*/  @!UP0 UIADD3 UR9, UPT, UPT, UR21, 0x58, URZ ;  /* 0x0000005815098890 */ /* 0x000fe2000fffe0ff */
[----:B------:R-:W-:Y:S01]  /*4960*/  @!P1 R2UR UR4, R0 ;  /* 0x00000000000492ca */ /* 0x000fe200000e0000 */
[----:B------:R-:W-:Y:S01]  /*4970*/  VOTEU.ALL UP0, P1 ;  /* 0x0000000000ff7886 */ /* 0x000fe20000800000 */
[----:B------:R-:W-:Y:S01]  /*4980*/  UMOV UR11, UR19 ;  /* 0x00000013000b7c82 */ /* 0x000fe20008000000 */
[----:B------:R-:W-:Y:S01]  /*4990*/  UMOV UR12, UR36 ;  /* 0x00000024000c7c82 */ /* 0x000fe20008000000 */
[----:B------:R-:W-:Y:S01]  /*49a0*/  SEL R0, RZ, 0x1, P0 ;  /* 0x00000001ff007807 */ /* 0x000fe20000000000 */
[----:B------:R-:W-:Y:S01]  /*49b0*/  UIADD3 UR20, UPT, UPT, UR13, UR63, URZ ;  /* 0x0000003f0d147290 */ /* 0x000fe2000fffe0ff */
[----:B------:R-:W-:Y:S01]  /*49c0*/  IMAD.U32 R8, RZ, RZ, UR5 ;  /* 0x00000005ff087e24 */ /* 0x000fe2000f8e00ff */
[----:B------:R-:W-:Y:S01]  /*49d0*/  LOP3.LUT R15, R15, 0x1, RZ, 0x3c, !PT ;  /* 0x000000010f0f7812 */ /* 0x000fe200078e3cff */
[----:B------:R-:W-:Y:S01]  /*49e0*/  UPLOP3.LUT UP3, UPT, UPT, UPT, UPT, 0x80, 0x8 ;  /* 0x000000000008789c */ /* 0x000fe20003f6f070 */
[----:B------:R-:W-:Y:S01]  /*49f0*/  LOP3.LUT R13, R13, R0, RZ, 0x3c, !PT ;  /* 0x000000000d0d7212 */ /* 0x000fe200078e3cff */
[----:B------:R-:W-:Y:S01]  /*4a00*/  UIADD3 UR16, UPT, UPT, UR14, UR16, URZ ;  /* 0x000000100e107290 */ /* 0x000fe2000fffe0ff */
[----:B------:R-:W-:Y:S01]  /*4a10*/  SEL R14, R14, RZ, P0 ;  /* 0x000000ff0e0e7207 */ /* 0x000fe20000000000 */
[----:B------:R-:W-:Y:S01]  /*4a20*/  UMOV UR36, UR26 ;  /* 0x0000001a00247c82 */ /* 0x000fe20008000000 */
[----:B------:R-:W-:Y:S01]  /*4a30*/  IMAD.U32 R9, RZ, RZ, UR4 ;  /* 0x00000004ff097e24 */ /* 0x000fe2000f8e00ff */
[----:B------:R-:W-:Y:S04]  /*4a40*/  @!P1 R2UR UR4, R8 ;  /* 0x00000000080492ca */ /* 0x000fe800000e0000 */
[----:B------:R-:W-:Y:S11]  /*4a50*/  @!P1 R2UR UR5, R9 ;  /* 0x00000000090592ca */ /* 0x000ff600000e0000 */
[----:B------:R-:W-:Y:S02]  /*4a60*/  @!UPT UIADD3 URZ, UPT, UPT, URZ, URZ, URZ ;  /* 0x000000fffffff290 */ /* 0x000fe4000fffe0ff */
[----:B------:R2:W-:Y:S01]  /*4a70*/  @!UP0 UTMALDG.3D [UR8], [UR4], desc[UR6] ;  /* 0x00000608040085b4 */ /* 0x0005e20008011000 */
[----:B------:R2:W-:Y:S01]  /*4a80*/  @!P1 SYNCS.ARRIVE.TRANS64.RED.A0TR RZ, [UR21+0x58], R7 ;  /* 0x00005807ffff99a7 */ /* 0x0005e20008300415 */
[----:B------:R-:W-:Y:S01]  /*4a90*/  SYNCS.ARRIVE.TRANS64.RED.A1T0 RZ, [UR33], RZ ;  /* 0x000000ffffff79a7 */ /* 0x000fe20008100421 */
[----:B------:R-:W-:Y:S05]  /*4aa0*/  BRA.U UP1, `(.L_x_84) ;  /* 0xfffffff501247547 */ /* 0x000fea000b83ffff */
[----:B------:R-:W-:-:S04]  /*4ab0*/  SHF.L.U32 R3, R15, 0x1f, RZ ;  /* 0x0000001f0f037819 */ /* 0x000fc800000006ff */
[----:B------:R-:W3:Y:S02]  /*4ac0*/  SYNCS.PHASECHK.TRANS64.TRYWAIT P0, [UR21+0x60], R3 ;  /* 0x00006003ff0075a7 */ /* 0x000ee40008001115 */
[----:B---3--:R-:W-:Y:S05]  /*4ad0*/  @!P0 BRA `(.L_x_85) ;  /* 0x0000004400ac8947 */ /* 0x008fea0003800000 */
.L_x_149:
[----:B---3--:R-:W-:-:S07]  /*4ae0*/  MOV R0, UR21 ;  /* 0x0000001500007c02 */ /* 0x008fce0008000f00 */
.L_x_86:
[----:B---3--:R-:W-:-:S04]  /*4af0*/  SHF.L.U32 R3, R15, 0x1f, RZ ;  /* 0x0000001f0f037819 */ /* 0x008fc800000006ff */
[----:B------:R3:W4:Y:S03]  /*4b00*/  SYNCS.PHASECHK.TRANS64.TRYWAIT P0, [R0+URZ+0x68], R3 ;  /* 0x00006803000075a7 */ /* 0x00072600080011ff */
[----:B----4-:R-:W-:Y:S05]  /*4b10*/  @!P0 NANOSLEEP.SYNCS 0x989680 ;  /* 0x009896800000895d */ /* 0x010fea0003900000 */
[----:B------:R-:W4:Y:S02]  /*4b20*/  @!P0 SYNCS.PHASECHK.TRANS64 P0, [R0+URZ+0x68], R3 ;  /* 0x00006803000085a7 */ /* 0x000f2400080010ff */
[----:B-12-4-:R-:W-:Y:S05]  /*4b30*/  @P0 EXIT ;  /* 0x000000000000094d */ /* 0x016fea0003800000 */
[----:B------:R-:W-:Y:S05]  /*4b40*/  BRA `(.L_x_86) ;  /* 0xfffffffc00e87947 */ /* 0x000fea000383ffff */
.L_x_75:
[----:B------:R-:W-:-:S06]  /*4b50*/  UISETP.GE.AND UP0, UPT, UR17, 0x4, UPT ;  /* 0x000000041100788c */ /* 0x000fcc000bf06270 */
[----:B------:R-:W-:-:S13]  /*4b60*/  PLOP3.LUT P0, PT, PT, PT, UP0, 0x80, 0x8 ;  /* 0x000000000008781c */ /* 0x000fda0003f0f008 */
[----:B------:R-:W-:Y:S05]  /*4b70*/  @!P0 EXIT ;  /* 0x000000000000894d */ /* 0x000fea0003800000 */
[----:B------:R-:W-:Y:S01]  /*4b80*/  BAR.SYNC.DEFER_BLOCKING 0x6, 0xa0 ;  /* 0x0182800000007b1d */ /* 0x000fe20000010000 */
[C---:B------:R-:W-:Y:S01]  /*4b90*/  IMAD.SHL.U32 R3, R158.reuse, 0x40, RZ ;  /* 0x000000409e037824 */ /* 0x040fe200078e00ff */
[C---:B------:R-:W-:Y:S01]  /*4ba0*/  R2P PR, R158.reuse, 0x6 ;  /* 0x000000069e007804 */ /* 0x040fe20000000000 */
[C---:B------:R-:W-:Y:S01]  /*4bb0*/  IMAD.SHL.U32 R144, R158.reuse, 0x8, RZ ;  /* 0x000000089e907824 */ /* 0x040fe200078e00ff */
[----:B------:R-:W-:Y:S01]  /*4bc0*/  CS2R R152, SRZ ;  /* 0x0000000000987805 */ /* 0x000fe2000001ff00 */
[----:B------:R-:W-:Y:S01]  /*4bd0*/  IMAD.MOV.U32 R155, RZ, RZ, 0x20 ;  /* 0x00000020ff9b7424 */ /* 0x000fe200078e00ff */
[----:B------:R-:W-:Y:S02]  /*4be0*/  UMOV UR44, 0x400 ;  /* 0x00000400002c7882 */ /* 0x000fe40000000000 */
[----:B------:R-:W1:Y:S01]  /*4bf0*/  LDC.64 R138, c[0x0][0x8b0] ;  /* 0x00022c00ff8a7b82 */ /* 0x000e620000000a00 */
[----:B------:R-:W-:Y:S01]  /*4c00*/  ULEA UR44, UR45, UR44, 0x18 ;  /* 0x0000002c2d2c7291 */ /* 0x000fe2000f8ec0ff */
[----:B------:R-:W-:Y:S01]  /*4c10*/  LOP3.LUT R7, R3, 0x180, RZ, 0xc0, !PT ;  /* 0x0000018003077812 */ /* 0x000fe200078ec0ff */
[----:B------:R-:W-:Y:S01]  /*4c20*/  IMAD.U32 R69, R158, 0x10000, RZ ;  /* 0x000100009e457824 */ /* 0x000fe200078e00ff */
[----:B------:R-:W-:Y:S01]  /*4c30*/  SEL R155, R155, 0xffffffe0, !P2 ;  /* 0xffffffe09b9b7807 */ /* 0x000fe20005000000 */
[----:B------:R-:W-:Y:S01]  /*4c40*/  IMAD.MOV.U32 R156, RZ, RZ, 0x10 ;  /* 0x00000010ff9c7424 */ /* 0x000fe200078e00ff */
[----:B------:R-:W-:Y:S01]  /*4c50*/  LOP3.LUT R144, R7, 0x30, R144, 0xf8, !PT ;  /* 0x0000003007907812 */ /* 0x000fe200078ef890 */
[----:B------:R-:W-:Y:S01]  /*4c60*/  UIADD3 UR4, UPT, UPT, UR44, 0x4200, URZ ;  /* 0x000042002c047890 */ /* 0x000fe2000fffe0ff */
[----:B------:R-:W2:Y:S01]  /*4c70*/  LDC.64 R136, c[0x0][0x8a8] ;  /* 0x00022a00ff887b82 */ /* 0x000ea20000000a00 */
[----:B------:R-:W-:Y:S01]  /*4c80*/  LOP3.LUT R69, R69, 0x600000, RZ, 0xc0, !PT ;  /* 0x0060000045457812 */ /* 0x000fe200078ec0ff */
[----:B------:R-:W-:Y:S01]  /*4c90*/  IMAD.MOV.U32 R68, RZ, RZ, RZ ;  /* 0x000000ffff447224 */ /* 0x000fe200078e00ff */
[----:B------:R-:W-:Y:S01]  /*4ca0*/  LOP3.LUT R144, R144, 0x1e40, R3, 0xf8, !PT ;  /* 0x00001e4090907812 */ /* 0x000fe200078ef803 */
[----:B------:R-:W-:Y:S01]  /*4cb0*/  IMAD.MOV.U32 R149, RZ, RZ, RZ ;  /* 0x000000ffff957224 */ /* 0x000fe200078e00ff */
[----:B------:R-:W-:-:S02]  /*4cc0*/  SEL R156, R156, 0xfffffff0, !P1 ;  /* 0xfffffff09c9c7807 */ /* 0x000fc40004800000 */
[----:B------:R-:W-:Y:S02]  /*4cd0*/  CS2R R150, SRZ ;  /* 0x0000000000967805 */ /* 0x000fe4000001ff00 */
[----:B------:R-:W-:Y:S01]  /*4ce0*/  SHF.R.S32.HI R3, RZ, 0x4, R155 ;  /* 0x00000004ff037819 */ /* 0x000fe2000001149b */
[----:B------:R-:W-:Y:S01]  /*4cf0*/  IMAD.U32 R157, RZ, RZ, UR4 ;  /* 0x00000004ff9d7e24 */ /* 0x000fe2000f8e00ff */
[----:B------:R-:W3:Y:S01]  /*4d00*/  LDS R0, [UR44+0x130] ;  /* 0x0001302cff007984 */ /* 0x000ee20008000800 */
[----:B------:R-:W-:Y:S01]  /*4d10*/  LOP3.LUT R158, R158, 0x60, RZ, 0xc0, !PT ;  /* 0x000000609e9e7812 */ /* 0x000fe200078ec0ff */
[----:B------:R-:W4:Y:S01]  /*4d20*/  LDCU UR58, c[0x0][0x370] ;  /* 0x00006e00ff3a77ac */ /* 0x000f220008000800 */
[----:B------:R-:W-:Y:S01]  /*4d30*/  LEA.HI.SX32 R154, R156, R3, 0x1c ;  /* 0x000000039c9a7211 */ /* 0x000fe200078fe2ff */
[----:B------:R-:W1:Y:S01]  /*4d40*/  LDCU UR43, c[0x0][0xb0c] ;  /* 0x00016180ff2b77ac */ /* 0x000e620008000800 */
[----:B------:R-:W1:Y:S01]  /*4d50*/  LDCU UR39, c[0x0][0xb30] ;  /* 0x00016600ff2777ac */ /* 0x000e620008000800 */
[----:B------:R-:W1:Y:S01]  /*4d60*/  LDCU.64 UR56, c[0x0][0x888] ;  /* 0x00011100ff3877ac */ /* 0x000e620008000a00 */
[----:B------:R-:W1:Y:S01]  /*4d70*/  LDCU.64 UR40, c[0x0][0xb28] ;  /* 0x00016500ff2877ac */ /* 0x000e620008000a00 */
[----:B------:R-:W1:Y:S01]  /*4d80*/  LDCU.64 UR60, c[0x0][0x890] ;  /* 0x00011200ff3c77ac */ /* 0x000e620008000a00 */
[----:B------:R-:W1:Y:S01]  /*4d90*/  LDCU.128 UR52, c[0x0][0xb10] ;  /* 0x00016200ff3477ac */ /* 0x000e620008000c00 */
[----:B------:R-:W1:Y:S01]  /*4da0*/  LDCU UR47, c[0x0][0x374] ;  /* 0x00006e80ff2f77ac */ /* 0x000e620008000800 */
[----:B------:R-:W-:Y:S01]  /*4db0*/  UIADD3 UR62, UPT, UPT, UR44, 0x200, URZ ;  /* 0x000002002c3e7890 */ /* 0x000fe2000fffe0ff */
[----:B-1234-:R-:W-:-:S11]  /*4dc0*/  IMAD.IADD R69, R0, 0x1, R69 ;  /* 0x0000000100457824 */ /* 0x01efd600078e0245 */
.L_x_112:
[C---:B------:R-:W-:Y:S02]  /*4dd0*/  LEA R3, R149.reuse, UR44, 0x3 ;  /* 0x0000002c95037c11 */ /* 0x040fe4000f8e18ff */
[----:B------:R-:W-:Y:S02]  /*4de0*/  SHF.L.U32 R0, R152, 0x1f, RZ ;  /* 0x0000001f98007819 */ /* 0x000fe400000006ff */
[----:B------:R-:W-:Y:S02]  /*4df0*/  LEA R5, R149, UR44, 0x4 ;  /* 0x0000002c95057c11 */ /* 0x000fe4000f8e20ff */
[----:B-1----:R-:W1:Y:S02]  /*4e00*/  SYNCS.PHASECHK.TRANS64.TRYWAIT P0, [R3+URZ+0x80], R0 ;  /* 0x00008000030075a7 */ /* 0x002e6400080011ff */
[----:B-1----:R-:W-:Y:S05]  /*4e10*/  @!P0 BRA `(.L_x_87) ;  /* 0x0000004000f48947 */ /* 0x002fea0003800000 */
.L_x_150:
        /* <DEDUP_REMOVED lines=11> */
[----:B------:R-:W-:Y:S01]  /*4ed0*/  PLOP3.LUT P0, PT, PT, PT, UP1, 0x80, 0x8 ;  /* 0x000000000008781c */ /* 0x000fe20003f0f018 */
[----:B------:R-:W-:Y:S11]  /*4ee0*/  UP2UR UR46, UPR, URZ, 0x2 ;  /* 0x00000002ff2e7883 */ /* 0x000ff60008000000 */
[----:B------:R-:W-:Y:S01]  /*4ef0*/  @!UPT UIADD3 URZ, UPT, UPT, URZ, URZ, URZ ;  /* 0x000000fffffff290 */ /* 0x000fe2000fffe0ff */
[----:B-1----:R-:W-:Y:S02]  /*4f00*/  @P0 SHF.R.U32.HI R0, RZ, 0x10, R5 ;  /* 0x00000010ff000819 */ /* 0x002fe40000011605 */
        /* <DEDUP_REMOVED lines=12> */
[----:B------:R-:W2:Y:S01]  /*4fd0*/  LDCU UR12, c[0x0][0xb20] ;  /* 0x00016400ff0c77ac */ /* 0x000ea20008000800 */
[----:B------:R-:W-:Y:S02]  /*4fe0*/  UIMAD.WIDE.U32 UR4, UR47, UR55, URZ ;  /* 0x000000372f0472a5 */ /* 0x000fe4000f8e00ff */
[----:B------:R-:W-:Y:S02]  /*4ff0*/  UIMAD.WIDE.U32 UR6, UR58, UR52, URZ ;  /* 0x000000343a0672a5 */ /* 0x000fe4000f8e00ff */
[----:B------:R-:W-:Y:S02]  /*5000*/  UISETP.NE.AND UP0, UPT, UR54, 0x1, UPT ;  /* 0x000000013600788c */ /* 0x000fe4000bf05270 */
[----:B------:R-:W-:Y:S02]  /*5010*/  UIMAD.WIDE.U32 UR8, UR37, UR55, URZ ;  /* 0x00000037250872a5 */ /* 0x000fe4000f8e00ff */
[----:B------:R-:W-:Y:S02]  /*5020*/  UIMAD.WIDE.U32 UR10, UR38, UR52, URZ ;  /* 0x00000034260a72a5 */ /* 0x000fe4000f8e00ff */
[----:B------:R-:W-:Y:S02]  /*5030*/  UISETP.NE.AND UP1, UPT, UR43, 0x1, UPT ;  /* 0x000000012b00788c */ /* 0x000fe4000bf25270 */
[----:B------:R-:W-:Y:S01]  /*5040*/  UISETP.NE.AND UP2, UPT, UR42, 0x1, UPT ;  /* 0x000000012a00788c */ /* 0x000fe2000bf45270 */
[----:B------:R-:W-:Y:S02]  /*5050*/  UMOV UR4, UR5 ;  /* 0x0000000500047c82 */ /* 0x000fe40008000000 */
[----:B--2---:R-:W-:Y:S03]  /*5060*/  USHF.R.U32.HI UR5, URZ, UR12, UR4 ;  /* 0x0000000cff057299 */ /* 0x004fe60008011604 */
[----:B------:R-:W-:Y:S02]  /*5070*/  UMOV UR4, UR7 ;  /* 0x0000000700047c82 */ /* 0x000fe40008000000 */
[----:B------:R-:W-:Y:S02]  /*5080*/  USHF.R.U32.HI UR7, URZ, UR53, UR4 ;  /* 0x00000035ff077299 */ /* 0x000fe40008011604 */
[----:B------:R-:W-:Y:S02]  /*5090*/  USEL UR4, UR47, UR5, !UP0 ;  /* 0x000000052f047287 */ /* 0x000fe4000c000000 */
[----:B------:R-:W-:Y:S01]  /*50a0*/  USEL UR7, UR58, UR7, !UP1 ;  /* 0x000000073a077287 */ /* 0x000fe2000c800000 */
[----:B------:R-:W-:Y:S01]  /*50b0*/  UMOV UR5, UR9 ;  /* 0x0000000900057c82 */ /* 0x000fe20008000000 */
[----:B------:R-:W-:Y:S02]  /*50c0*/  UIMAD.WIDE.U32 UR8, UR4, UR40, URZ ;  /* 0x00000028040872a5 */ /* 0x000fe4000f8e00ff */
[----:B------:R-:W-:Y:S03]  /*50d0*/  USHF.R.U32.HI UR6, URZ, UR12, UR5 ;  /* 0x0000000cff067299 */ /* 0x000fe60008011605 */
[----:B------:R-:W-:Y:S01]  /*50e0*/  UMOV UR5, UR11 ;  /* 0x0000000b00057c82 */ /* 0x000fe20008000000 */
[----:B------:R-:W-:Y:S02]  /*50f0*/  UIMAD.WIDE.U32 UR10, UR7, UR40, URZ ;  /* 0x00000028070a72a5 */ /* 0x000fe4000f8e00ff */
[----:B------:R-:W-:Y:S02]  /*5100*/  USHF.R.U32.HI UR12, URZ, UR53, UR5 ;  /* 0x00000035ff0c7299 */ /* 0x000fe40008011605 */
[----:B------:R-:W-:Y:S01]  /*5110*/  USEL UR6, UR37, UR6, !UP0 ;  /* 0x0000000625067287 */ /* 0x000fe2000c000000 */
[----:B------:R-:W-:Y:S02]  /*5120*/  UMOV UR5, UR9 ;  /* 0x0000000900057c82 */ /* 0x000fe40008000000 */
[----:B------:R-:W-:Y:S01]  /*5130*/  UMOV UR10, UR11 ;  /* 0x0000000b000a7c82 */ /* 0x000fe20008000000 */
[----:B------:R-:W-:Y:S02]  /*5140*/  @UP2 USHF.R.U32.HI UR4, URZ, UR41, UR5 ;  /* 0x00000029ff042299 */ /* 0x000fe40008011605 */
[----:B------:R-:W-:Y:S02]  /*5150*/  @UP2 USHF.R.U32.HI UR7, URZ, UR41, UR10 ;  /* 0x00000029ff072299 */ /* 0x000fe4000801160a */
[----:B------:R-:W-:Y:S02]  /*5160*/  UIMAD UR4, UR42, UR4, URZ ;  /* 0x000000042a0472a4 */ /* 0x000fe4000f8e02ff */
[----:B------:R-:W-:Y:S02]  /*5170*/  UIMAD.WIDE.U32 UR10, UR6, UR40, URZ ;  /* 0x00000028060a72a5 */ /* 0x000fe4000f8e00ff */
[----:B------:R-:W-:Y:S02]  /*5180*/  USEL UR5, UR38, UR12, !UP1 ;  /* 0x0000000c26057287 */ /* 0x000fe4000c800000 */
[----:B------:R-:W-:Y:S02]  /*5190*/  UIMAD UR8, UR42, UR7, URZ ;  /* 0x000000072a0872a4 */ /* 0x000fe4000f8e02ff */
[----:B------:R-:W-:Y:S03]  /*51a0*/  UISETP.GE.AND UP0, UPT, UR6, UR4, UPT ;  /* 0x000000040600728c */ /* 0x000fe6000bf06270 */
[----:B------:R-:W-:Y:S01]  /*51b0*/  UMOV UR4, UR11 ;  /* 0x0000000b00047c82 */ /* 0x000fe20008000000 */
[----:B------:R-:W-:Y:S02]  /*51c0*/  UISETP.GE.OR UP0, UPT, UR5, UR8, UP0 ;  /* 0x000000080500728c */ /* 0x000fe40008706670 */
[----:B------:R-:W-:Y:S02]  /*51d0*/  USHF.R.U32.HI UR4, URZ, UR41, UR4 ;  /* 0x00000029ff047299 */ /* 0x000fe40008011604 */
[----:B------:R-:W-:Y:S02]  /*51e0*/  UIMAD.WIDE.U32 UR8, UR5, UR40, URZ ;  /* 0x00000028050872a5 */ /* 0x000fe4000f8e00ff */
[----:B------:R-:W-:Y:S02]  /*51f0*/  USEL UR11, UR6, UR4, !UP2 ;  /* 0x00000004060b7287 */ /* 0x000fe4000d000000 */
[----:B------:R-:W-:Y:S02]  /*5200*/  UIADD3 UR8, UPT, UPT, -UR5, URZ, URZ ;  /* 0x000000ff05087290 */ /* 0x000fe4000fffe1ff */
[----:B------:R-:W-:Y:S01]  /*5210*/  UIADD3 UR10, UPT, UPT, -UR11, URZ, URZ ;  /* 0x000000ff0b0a7290 */ /* 0x000fe2000fffe1ff */
[----:B------:R-:W-:Y:S01]  /*5220*/  @!UP0 UMOV UR4, UR9 ;  /* 0x0000000900048c82 */ /* 0x000fe20008000000 */
[----:B------:R-:W-:Y:S02]  /*5230*/  UIADD3 UR9, UPT, UPT, -UR6, URZ, URZ ;  /* 0x000000ff06097290 */ /* 0x000fe4000fffe1ff */
[----:B------:R-:W-:Y:S02]  /*5240*/  @!UP0 USHF.R.U32.HI UR4, URZ, UR41, UR4 ;  /* 0x00000029ff048299 */ /* 0x000fe40008011604 */
[----:B------:R-:W-:Y:S02]  /*5250*/  UIMAD UR10, UR42, UR10, UR6 ;  /* 0x0000000a2a0a72a4 */ /* 0x000fe4000f8e0206 */
[----:B------:R-:W-:Y:S04]  /*5260*/  @!UP0 USEL UR4, UR5, UR4, !UP2 ;  /* 0x0000000405048287 */ /* 0x000fe8000d000000 */
[----:B------:R-:W-:Y:S02]  /*5270*/  @!UP0 UIMAD UR10, UR7, UR10, UR4 ;  /* 0x0000000a070a82a4 */ /* 0x000fe4000f8e0204 */
[----:B------:R-:W-:Y:S02]  /*5280*/  @!UP0 UIADD3 UR11, UPT, UPT, UR11, -UR4, URZ ;  /* 0x800000040b0b8290 */ /* 0x000fe4000fffe0ff */
[----:B------:R-:W-:Y:S02]  /*5290*/  UIMAD UR7, UR43, UR8, UR38 ;  /* 0x000000082b0772a4 */ /* 0x000fe4000f8e0226 */
[----:B------:R-:W-:Y:S02]  /*52a0*/  @!UP0 UIMAD UR6, UR11, UR42, UR5 ;  /* 0x0000002a0b0682a4 */ /* 0x000fe4000f8e0205 */
[----:B------:R-:W-:Y:S01]  /*52b0*/  UIMAD UR4, UR54, UR9, UR37 ;  /* 0x00000009360472a4 */ /* 0x000fe2000f8e0225 */
[----:B------:R-:W-:Y:S02]  /*52c0*/  @!UP0 UMOV UR5, UR10 ;  /* 0x0000000a00058c82 */ /* 0x000fe40008000000 */
[----:B------:R-:W-:Y:S02]  /*52d0*/  UIMAD UR38, UR5, UR43, UR7 ;  /* 0x0000002b052672a4 */ /* 0x000fe4000f8e0207 */
[----:B------:R-:W-:Y:S11]  /*52e0*/  UIMAD UR37, UR6, UR54, UR4 ;  /* 0x00000036062572a4 */ /* 0x000ff6000f8e0204 */
[----:B------:R-:W-:Y:S01]  /*52f0*/  @!UPT UIADD3 URZ, UPT, UPT, URZ, URZ, URZ ;  /* 0x000000fffffff290 */ /* 0x000fe2000fffe0ff */
.L_x_88:
[----:B------:R-:W-:Y:S01]  /*5300*/  UISETP.NE.AND UP0, UPT, UR39, 0x1, UPT ;  /* 0x000000012700788c */ /* 0x000fe2000bf05270 */
[----:B------:R-:W-:Y:S01]  /*5310*/  IADD3 R149, PT, PT, R149, 0x1, RZ ;  /* 0x0000000195957810 */ /* 0x000fe20007ffe0ff */
[----:B------:R-:W-:Y:S02]  /*5320*/  USHF.L.U32 UR50, UR16, 0x7, URZ ;  /* 0x0000000710327899 */ /* 0x000fe400080006ff */
[----:B------:R-:W-:Y:S07]  /*5330*/  USHF.L.U32 UR49, UR20, 0x7, URZ ;  /* 0x0000000714317899 */ /* 0x000fee00080006ff */
[----:B------:R-:W2:Y:S01]  /*5340*/  @!UP0 LDCU.128 UR12, c[0x0][0xb10] ;  /* 0x00016200ff0c87ac */ /* 0x000ea20008000c00 */
[----:B------:R-:W3:Y:S01]  /*5350*/  @!UP0 LDCU UR5, c[0x0][0xb0c] ;  /* 0x00016180ff0587ac */ /* 0x000ee20008000800 */
[----:B------:R-:W4:Y:S01]  /*5360*/  @!UP0 LDCU UR10, c[0x0][0xb20] ;  /* 0x00016400ff0a87ac */ /* 0x000f220008000800 */
[----:B--2---:R-:W-:Y:S02]  /*5370*/  UIMAD.WIDE.U32 UR8, UR38, UR12, URZ ;  /* 0x0000000c260872a5 */ /* 0x004fe4000f8e00ff */
[----:B------:R-:W-:Y:S02]  /*5380*/  UIMAD.WIDE.U32 UR6, UR37, UR15, URZ ;  /* 0x0000000f250672a5 */ /* 0x000fe4000f8e00ff */
[----:B------:R-:W-:Y:S03]  /*5390*/  @!UP0 UISETP.NE.AND UP1, UPT, UR14, 0x1, UPT ;  /* 0x000000010e00888c */ /* 0x000fe6000bf25270 */
[----:B------:R-:W-:Y:S01]  /*53a0*/  @!UP0 UMOV UR4, UR9 ;  /* 0x0000000900048c82 */ /* 0x000fe20008000000 */
[----:B---3--:R-:W-:Y:S02]  /*53b0*/  @!UP0 UISETP.NE.AND UP2, UPT, UR5, 0x1, UPT ;  /* 0x000000010500888c */ /* 0x008fe4000bf45270 */
[----:B------:R-:W-:Y:S01]  /*53c0*/  @!UP0 USHF.R.U32.HI UR4, URZ, UR13, UR4 ;  /* 0x0000000dff048299 */ /* 0x000fe20008011604 */
[----:B------:R-:W-:Y:S02]  /*53d0*/  @!UP0 UMOV UR6, UR7 ;  /* 0x0000000700068c82 */ /* 0x000fe40008000000 */
[----:B----4-:R-:W-:Y:S02]  /*53e0*/  @!UP0 USHF.R.U32.HI UR6, URZ, UR10, UR6 ;  /* 0x0000000aff068299 */ /* 0x010fe40008011606 */
[----:B------:R-:W-:Y:S02]  /*53f0*/  @!UP0 USEL UR7, UR38, UR4, !UP2 ;  /* 0x0000000426078287 */ /* 0x000fe4000d000000 */
[----:B------:R-:W-:Y:S04]  /*5400*/  @!UP0 USEL UR6, UR37, UR6, !UP1 ;  /* 0x0000000625068287 */ /* 0x000fe8000c800000 */
[----:B------:R-:W-:Y:S02]  /*5410*/  @!UP0 UIADD3 UR4, UPT, UPT, -UR7, UR6, URZ ;  /* 0x0000000607048290 */ /* 0x000fe4000fffe1ff */
[----:B------:R-:W-:Y:S02]  /*5420*/  @!UP0 UIADD3 UR6, UPT, UPT, UR7, -UR6, URZ ;  /* 0x8000000607068290 */ /* 0x000fe4000fffe0ff */
[----:B------:R-:W-:Y:S02]  /*5430*/  @!UP0 UIMAD UR38, UR4, UR5, UR38 ;  /* 0x00000005042682a4 */ /* 0x000fe4000f8e0226 */
[----:B------:R-:W-:Y:S02]  /*5440*/  @!UP0 UIMAD UR37, UR6, UR14, UR37 ;  /* 0x0000000e062582a4 */ /* 0x000fe4000f8e0225 */
[----:B------:R-:W-:Y:S09]  /*5450*/  ULOP3.LUT UP0, URZ, UR62, 0x1b0, URZ, 0xc0, !UPT ;  /* 0x000001b03eff7892 */ /* 0x000ff2000f80c0ff */
[----:B------:R-:W-:Y:S05]  /*5460*/  BRA.U !UP0, `(.L_x_89) ;  /* 0x0000000108407547 */ /* 0x000fea000b800000 */
[----:B------:R-:W2:Y:S01]  /*5470*/  LDCU.64 UR8, c[0x4][0x80] ;  /* 0x01001000ff0877ac */ /* 0x000ea20008000a00 */
[----:B------:R-:W-:Y:S01]  /*5480*/  MOV R3, 0x0 ;  /* 0x0000000000037802 */ /* 0x000fe20000000f00 */
[----:B------:R-:W-:Y:S02]  /*5490*/  HFMA2 R12, -RZ, RZ, 0, 5.9604644775390625e-08 ;  /* 0x00000001ff0c7431 */ /* 0x000fe400000001ff */
[----:B------:R-:W-:Y:S02]  /*54a0*/  IMAD.MOV.U32 R8, RZ, RZ, 0x70 ;  /* 0x00000070ff087424 */ /* 0x000fe400078e00ff */
[----:B------:R-:W-:Y:S01]  /*54b0*/  IMAD.MOV.U32 R13, RZ, RZ, RZ ;  /* 0x000000ffff0d7224 */ /* 0x000fe200078e00ff */
[----:B------:R-:W3:Y:S01]  /*54c0*/  LDCU.64 UR6, c[0x4][0x88] ;  /* 0x01001100ff0677ac */ /* 0x000ee20008000a00 */
[----:B------:R-:W4:Y:S01]  /*54d0*/  LDC.64 R2, c[0x4][R3] ;  /* 0x0100000003027b82 */ /* 0x000f220000000a00 */
[----:B------:R-:W1:Y:S01]  /*54e0*/  LDCU.64 UR4, c[0x4][0x8] ;  /* 0x01000100ff0477ac */ /* 0x000e620008000a00 */
[----:B--2---:R-:W-:Y:S01]  /*54f0*/  MOV R5, UR9 ;  /* 0x0000000900057c02 */ /* 0x004fe20008000f00 */
[----:B------:R-:W-:Y:S01]  /*5500*/  IMAD.U32 R4, RZ, RZ, UR8 ;  /* 0x00000008ff047e24 */ /* 0x000fe2000f8e00ff */
[----:B---3--:R-:W-:Y:S01]  /*5510*/  MOV R7, UR7 ;  /* 0x0000000700077c02 */ /* 0x008fe20008000f00 */
[----:B------:R-:W-:Y:S01]  /*5520*/  IMAD.U32 R6, RZ, RZ, UR6 ;  /* 0x00000006ff067e24 */ /* 0x000fe2000f8e00ff */
[----:B-1----:R-:W-:Y:S01]  /*5530*/  MOV R11, UR5 ;  /* 0x00000005000b7c02 */ /* 0x002fe20008000f00 */
[----:B------:R-:W-:Y:S02]  /*5540*/  IMAD.U32 R10, RZ, RZ, UR4 ;  /* 0x00000004ff0a7e24 */ /* 0x000fe4000f8e00ff */
[----:B------:R-:W-:Y:S07]  /*5550*/  LEPC R20, `(.L_x_89) ;  /* 0x000000001014794e */ /* 0x000fee0000000000 */
[----:B----45:R-:W-:Y:S05]  /*5560*/  CALL.ABS.NOINC R2 ;  /* 0x0000000002007343 */ /* 0x030fea0003c00000 */
.L_x_89:
[----:B------:R-:W-:Y:S01]  /*5570*/  LOP3.LUT P0, RZ, R157, 0x1b0, RZ, 0xc0, !PT ;  /* 0x000001b09dff7812 */ /* 0x000fe2000780c0ff */
[----:B------:R-:W-:Y:S11]  /*5580*/  BSSY.RECONVERGENT B6, `(.L_x_90) ;  /* 0x0000013000067945 */ /* 0x000ff60003800200 */
[----:B------:R-:W-:Y:S01]  /*5590*/  @!UPT UIADD3 URZ, UPT, UPT, URZ, URZ, URZ ;  /* 0x000000fffffff290 */ /* 0x000fe2000fffe0ff */
[----:B------:R-:W-:Y:S05]  /*55a0*/  @!P0 BRA `(.L_x_91) ;  /* 0x0000000000408947 */ /* 0x000fea0003800000 */
        /* <DEDUP_REMOVED lines=16> */
.L_x_91:
[----:B------:R-:W-:Y:S05]  /*56b0*/  BSYNC.RECONVERGENT B6 ;  /* 0x0000000000067941 */ /* 0x000fea0003800200 */
.L_x_90:
[----:B------:R-:W-:Y:S01]  /*56c0*/  R2UR UR4, R148 ;  /* 0x00000000940472ca */ /* 0x000fe200000e0000 */
[----:B------:R-:W-:Y:S01]  /*56d0*/  UISETP.NE.U32.AND UP0, UPT, UR60, URZ, UPT ;  /* 0x000000ff3c00728c */ /* 0x000fe2000bf05070 */
[----:B------:R-:W-:Y:S02]  /*56e0*/  ISETP.NE.U32.AND P4, PT, R138, RZ, PT ;  /* 0x000000ff8a00720c */ /* 0x000fe40003f85070 */
[----:B------:R-:W-:Y:S01]  /*56f0*/  ISETP.NE.U32.AND P2, PT, RZ, UR56, PT ;  /* 0x00000038ff007c0c */ /* 0x000fe2000bf45070 */
[----:B------:R-:W-:Y:S01]  /*5700*/  UISETP.NE.AND.EX UP1, UPT, UR61, URZ, UPT, UP0 ;  /* 0x000000ff3d00728c */ /* 0x000fe2000bf25300 */
[----:B------:R-:W-:Y:S01]  /*5710*/  ISETP.NE.AND.EX P4, PT, R139, RZ, PT, P4 ;  /* 0x000000ff8b00720c */ /* 0x000fe20003f85340 */
[----:B------:R-:W-:Y:S01]  /*5720*/  UPLOP3.LUT UP0, UPT, UPT, UPT, UPT, 0x40, 0x4 ;  /* 0x000000000004789c */ /* 0x000fe20003f0e870 */
[----:B------:R-:W-:Y:S05]  /*5730*/  ISETP.NE.AND.EX P2, PT, RZ, UR57, PT, P2 ;  /* 0x00000039ff007c0c */ /* 0x000fea000bf45320 */
[----:B------:R-:W-:Y:S06]  /*5740*/  UISETP.NE.AND UP2, UPT, UR4, URZ, UPT ;  /* 0x000000ff0400728c */ /* 0x000fec000bf45270 */
[----:B------:R-:W-:Y:S05]  /*5750*/  PLOP3.LUT P1, PT, PT, PT, UP2, 0x80, 0x8 ;  /* 0x000000000008781c */ /* 0x000fea0003f2f028 */
[----:B------:R-:W-:Y:S06]  /*5760*/  @UP2 UPLOP3.LUT UP0, UPT, UPT, UPT, UP1, 0x80, 0x8 ;  /* 0x000000000008289c */ /* 0x000fec0003f0f010 */
[----:B------:R-:W-:Y:S01]  /*5770*/  PLOP3.LUT P0, PT, PT, PT, UP0, 0x80, 0x8 ;  /* 0x000000000008781c */ /* 0x000fe20003f0f008 */
[----:B------:R-:W-:Y:S01]  /*5780*/  @!UPT UIADD3 URZ, UPT, UPT, URZ, URZ, URZ ;  /* 0x000000fffffff290 */ /* 0x000fe2000fffe0ff */
[----:B------:R-:W-:Y:S11]  /*5790*/  BRA.U !UP1, `(.L_x_92) ;  /* 0x00000001093c7547 */ /* 0x000ff6000b800000 */
[----:B------:R-:W-:Y:S01]  /*57a0*/  UISETP.NE.U32.AND UP0, UPT, UR56, URZ, UPT ;  /* 0x000000ff3800728c */ /* 0x000fe2000bf05070 */
[----:B-1----:R-:W-:Y:S01]  /*57b0*/  HFMA2 R0, -RZ, RZ, 0, 5.9604644775390625e-08 ;  /* 0x00000001ff007431 */ /* 0x002fe200000001ff */
[----:B------:R-:W1:Y:S01]  /*57c0*/  LDCU.64 UR8, c[0x0][0x358] ;  /* 0x00006b00ff0877ac */ /* 0x000e620008000a00 */
[----:B------:R-:W-:Y:S01]  /*57d0*/  IMAD.MOV.U32 R145, RZ, RZ, 0x1 ;  /* 0x00000001ff917424 */ /* 0x000fe200078e00ff */
[----:B------:R-:W-:Y:S06]  /*57e0*/  UISETP.NE.AND.EX UP0, UPT, UR57, URZ, UPT, UP0 ;  /* 0x000000ff3900728c */ /* 0x000fec000bf05300 */
[----:B------:R-:W-:Y:S05]  /*57f0*/  PLOP3.LUT P3, PT, PT, PT, UP0, 0x80, 0x8 ;  /* 0x000000000008781c */ /* 0x000fea0003f6f008 */
[----:B------:R-:W2:Y:S01]  /*5800*/  @UP0 LDCU.64 UR4, c[0x0][0x888] ;  /* 0x00011100ff0407ac */ /* 0x000ea20008000a00 */
[----:B------:R-:W-:Y:S07]  /*5810*/  @UP0 UIMAD UR6, UR36, UR60, URZ ;  /* 0x0000003c240602a4 */ /* 0x000fee000f8e02ff */
[----:B------:R-:W-:Y:S01]  /*5820*/  @!P3 PRMT R145, R0, 0x7610, R145 ;  /* 0x000076100091b816 */ /* 0x000fe20000000091 */
[----:B--2---:R-:W-:Y:S06]  /*5830*/  @UP0 UIMAD.WIDE UR4, UR6, 0x4, UR4 ;  /* 0x00000004060408a5 */ /* 0x004fec000f8e0204 */
[----:B------:R-:W-:Y:S01]  /*5840*/  IMAD.U32 R2, RZ, RZ, UR4 ;  /* 0x00000004ff027e24 */ /* 0x000fe2000f8e00ff */
[----:B------:R-:W-:Y:S04]  /*5850*/  MOV R3, UR5 ;  /* 0x0000000500037c02 */ /* 0x000fe80008000f00 */
[----:B------:R-:W2:Y:S01]  /*5860*/  @!UP0 LDCU UR4, c[0x0][0x880] ;  /* 0x00011000ff0487ac */ /* 0x000ea20008000800 */
[----:B-1---5:R3:W5:Y:S02]  /*5870*/  @P3 LDG.E R72, desc[UR8][R2.64] ;  /* 0x0000000802483981 */ /* 0x022764000c1e1900 */
[----:B--23--:R-:W-:Y:S02]  /*5880*/  @!P3 IMAD.U32 R72, RZ, RZ, UR4 ;  /* 0x00000004ff48be24 */ /* 0x00cfe4000f8e00ff */
.L_x_92:
[----:B------:R-:W-:Y:S05]  /*5890*/  @!P4 BRA `(.L_x_93) ;  /* 0x000000000024c947 */ /* 0x000fea0003800000 */
[----:B------:R-:W-:Y:S01]  /*58a0*/  ISETP.NE.U32.AND P3, PT, R136, RZ, PT ;  /* 0x000000ff8800720c */ /* 0x000fe20003f65070 */
[----:B------:R-:W2:Y:S03]  /*58b0*/  LDCU.64 UR4, c[0x0][0x358] ;  /* 0x00006b00ff0477ac */ /* 0x000ea60008000a00 */
[----:B------:R-:W-:Y:S11]  /*58c0*/  ISETP.NE.AND.EX P3, PT, R137, RZ, PT, P3 ;  /* 0x000000ff8900720c */ /* 0x000ff60003f65330 */
[----:B------:R-:W-:Y:S02]  /*58d0*/  @!UPT UIADD3 URZ, UPT, UPT, URZ, URZ, URZ ;  /* 0x000000fffffff290 */ /* 0x000fe4000fffe0ff */
[----:B------:R-:W3:Y:S01]  /*58e0*/  @P3 LDC.64 R2, c[0x0][0x8a8] ;  /* 0x00022a00ff023b82 */ /* 0x000ee20000000a00 */
[----:B-1----:R-:W-:Y:S04]  /*58f0*/  @P3 IMAD R0, R138, UR36, RZ ;  /* 0x000000248a003c24 */ /* 0x002fe8000f8e02ff */
[----:B---3--:R-:W-:Y:S05]  /*5900*/  @P3 IMAD.WIDE R2, R0, 0x4, R2 ;  /* 0x0000000400023825 */ /* 0x008fea00078e0202 */
[----:B--2--5:R2:W5:Y:S02]  /*5910*/  @P3 LDG.E R70, desc[UR4][R2.64] ;  /* 0x0000000402463981 */ /* 0x024564000c1e1900 */
[----:B--2---:R-:W3:Y:S02]  /*5920*/  @!P3 LDC R70, c[0x0][0x8a0] ;  /* 0x00022800ff46bb82 */ /* 0x004ee40000000800 */
.L_x_93:
[----:B-----5:R-:W-:Y:S01]  /*5930*/  ISETP.NE.AND P4, PT, R72, RZ, PT ;  /* 0x000000ff4800720c */ /* 0x020fe20003f85270 */
[----:B------:R-:W-:Y:S01]  /*5940*/  BSSY B1, `(.L_x_94) ;  /* 0x0000048000017945 */ /* 0x000fe20003800000 */
[----:B------:R-:W-:Y:S01]  /*5950*/  SEL R7, RZ, 0xffffffff, P2 ;  /* 0xffffffffff077807 */ /* 0x000fe20001000000 */
[----:B------:R-:W-:Y:S01]  /*5960*/  IMAD.MOV.U32 R79, RZ, RZ, 0x1 ;  /* 0x00000001ff4f7424 */ /* 0x000fe200078e00ff */
[----:B------:R-:W-:Y:S01]  /*5970*/  LOP3.LUT P3, RZ, R145, 0xff, RZ, 0xc0, !PT ;  /* 0x000000ff91ff7812 */ /* 0x000fe2000786c0ff */
[C---:B------:R-:W-:Y:S01]  /*5980*/  IMAD R71, R68.reuse, 0x80, R69 ;  /* 0x0000008044477824 */ /* 0x040fe200078e0245 */
[----:B-1----:R-:W-:Y:S02]  /*5990*/  @P1 SEL R0, RZ, 0xffffffff, P4 ;  /* 0xffffffffff001807 */ /* 0x002fe40002000000 */
[----:B------:R-:W-:Y:S02]  /*59a0*/  CS2R R90, SRZ ;  /* 0x00000000005a7805 */ /* 0x000fe4000001ff00 */
[----:B------:R-:W-:Y:S02]  /*59b0*/  LEA R3, R151, UR44, 0x3 ;  /* 0x0000002c97037c11 */ /* 0x000fe4000f8e18ff */
[----:B------:R-:W-:Y:S02]  /*59c0*/  CS2R R88, SRZ ;  /* 0x0000000000587805 */ /* 0x000fe4000001ff00 */
[----:B------:R-:W-:Y:S02]  /*59d0*/  @P0 SEL R0, R7, R0, !P3 ;  /* 0x0000000007000207 */ /* 0x000fe40005800000 */
[----:B------:R-:W-:Y:S02]  /*59e0*/  CS2R R86, SRZ ;  /* 0x0000000000567805 */ /* 0x000fe4000001ff00 */
[----:B------:R-:W-:Y:S02]  /*59f0*/  LEA R78, R68, UR44, 0x3 ;  /* 0x0000002c444e7c11 */ /* 0x000fe4000f8e18ff */
[----:B------:R-:W-:Y:S02]  /*5a00*/  CS2R R84, SRZ ;  /* 0x0000000000547805 */ /* 0x000fe4000001ff00 */
[----:B------:R-:W-:Y:S02]  /*5a10*/  @P1 LOP3.LUT R0, R0, 0x1, RZ, 0xc0, !PT ;  /* 0x0000000100001812 */ /* 0x000fe400078ec0ff */
[----:B------:R-:W-:Y:S02]  /*5a20*/  CS2R R82, SRZ ;  /* 0x0000000000527805 */ /* 0x000fe4000001ff00 */
[----:B------:R-:W-:Y:S02]  /*5a30*/  SHF.L.U32 R5, R153, 0x1f, RZ ;  /* 0x0000001f99057819 */ /* 0x000fe400000006ff */
[----:B------:R-:W-:Y:S02]  /*5a40*/  CS2R R80, SRZ ;  /* 0x0000000000507805 */ /* 0x000fe4000001ff00 */
[----:B------:R-:W-:Y:S02]  /*5a50*/  ISETP.NE.U32.OR P6, PT, R0, 0x1, !P1 ;  /* 0x000000010000780c */ /* 0x000fe40004fc5470 */
[----:B------:R-:W-:Y:S02]  /*5a60*/  CS2R R94, SRZ ;  /* 0x00000000005e7805 */ /* 0x000fe4000001ff00 */
[----:B------:R-:W-:Y:S02]  /*5a70*/  PLOP3.LUT P2, PT, PT, PT, UP1, 0x80, 0x8 ;  /* 0x000000000008781c */ /* 0x000fe40003f4f018 */
[----:B------:R-:W-:Y:S02]  /*5a80*/  CS2R R92, SRZ ;  /* 0x00000000005c7805 */ /* 0x000fe4000001ff00 */
[----:B------:R-:W-:Y:S02]  /*5a90*/  SEL R0, RZ, 0xffffffff, P4 ;  /* 0xffffffffff007807 */ /* 0x000fe40002000000 */
[----:B------:R-:W-:Y:S03]  /*5aa0*/  P2R R96, PR, RZ, 0x40 ;  /* 0x00000040ff607803 */ /* 0x000fe60000000000 */
[----:B------:R-:W-:Y:S04]  /*5ab0*/  @P6 SHF.L.U32 R2, R150, 0x1f, RZ ;  /* 0x0000001f96026819 */ /* 0x000fe800000006ff */
[----:B------:R-:W-:Y:S01]  /*5ac0*/  @P2 SEL R0, R7, R0, !P3 ;  /* 0x0000000007002207 */ /* 0x000fe20005800000 */
[----:B------:R-:W1:Y:S03]  /*5ad0*/  @P6 SYNCS.PHASECHK.TRANS64.TRYWAIT P1, [R3+URZ+0x50], R2 ;  /* 0x00005002030065a7 */ /* 0x000e6600080211ff */
[----:B------:R-:W-:Y:S04]  /*5ae0*/  LOP3.LUT R0, R0, 0x1, RZ, 0xc0, !PT ;  /* 0x0000000100007812 */ /* 0x000fe800078ec0ff */
[----:B------:R-:W-:Y:S04]  /*5af0*/  ISETP.NE.U32.AND P5, PT, R0, 0x1, PT ;  /* 0x000000010000780c */ /* 0x000fe80003fa5070 */
[----:B------:R-:W-:Y:S01]  /*5b00*/  P2R R108, PR, RZ, 0x20 ;  /* 0x00000020ff6c7803 */ /* 0x000fe20000000000 */
[----:B------:R2:W4:Y:S01]  /*5b10*/  SYNCS.PHASECHK.TRANS64.TRYWAIT P0, [R78+URZ+0xa0], R5 ;  /* 0x0000a0054e0075a7 */ /* 0x00052200080011ff */
[----:B-1----:R-:W-:Y:S01]  /*5b20*/  @P6 SEL R79, RZ, 0x1, !P1 ;  /* 0x00000001ff4f6807 */ /* 0x002fe20004800000 */
[----:B--2---:R-:W-:Y:S06]  /*5b30*/  @!P6 BRA `(.L_x_95) ;  /* 0x0000000000a0e947 */ /* 0x004fec0003800000 */
[----:B------:R-:W-:Y:S01]  /*5b40*/  @P5 IMAD R7, R151, 0x2000, R144 ;  /* 0x0000200097075824 */ /* 0x000fe200078e0290 */
[----:B------:R-:W-:Y:S01]  /*5b50*/  ISETP.NE.AND P1, PT, R79, RZ, PT ;  /* 0x000000ff4f00720c */ /* 0x000fe20003f25270 */
[----:B------:R-:W-:Y:S01]  /*5b60*/  BSSY B0, `(.L_x_96) ;  /* 0x0000011000007945 */ /* 0x000fe20003800000 */
[----:B------:R-:W-:Y:S01]  /*5b70*/  CS2R R94, SRZ ;  /* 0x00000000005e7805 */ /* 0x000fe2000001ff00 */
[----:B------:R-:W-:Y:S01]  /*5b80*/  @P5 VIADD R9, R7, UR44 ;  /* 0x0000002c07095c36 */ /* 0x000fe20008000000 */
[----:B------:R-:W-:Y:S02]  /*5b90*/  CS2R R92, SRZ ;  /* 0x00000000005c7805 */ /* 0x000fe4000001ff00 */
[----:B------:R-:W-:Y:S02]  /*5ba0*/  CS2R R82, SRZ ;  /* 0x0000000000527805 */ /* 0x000fe4000001ff00 */
[----:B------:R-:W-:Y:S01]  /*5bb0*/  CS2R R80, SRZ ;  /* 0x0000000000507805 */ /* 0x000fe2000001ff00 */
[--C-:B------:R-:W-:Y:S01]  /*5bc0*/  @P5 IMAD.IADD R6, R156, 0x1, R9.reuse ;  /* 0x000000019c065824 */ /* 0x100fe200078e0209 */
[----:B------:R-:W-:Y:S01]  /*5bd0*/  CS2R R86, SRZ ;  /* 0x0000000000567805 */ /* 0x000fe2000001ff00 */
[--C-:B------:R-:W-:Y:S01]  /*5be0*/  @P5 IMAD.IADD R4, R155, 0x1, R9.reuse ;  /* 0x000000019b045824 */ /* 0x100fe200078e0209 */
[----:B------:R-:W-:Y:S01]  /*5bf0*/  CS2R R84, SRZ ;  /* 0x0000000000547805 */ /* 0x000fe2000001ff00 */
[----:B------:R-:W-:Y:S01]  /*5c00*/  @P5 IMAD R2, R154, 0x10, R9 ;  /* 0x000000109a025824 */ /* 0x000fe200078e0209 */
[----:B------:R-:W-:Y:S02]  /*5c10*/  CS2R R90, SRZ ;  /* 0x00000000005a7805 */ /* 0x000fe4000001ff00 */
[----:B------:R-:W-:Y:S01]  /*5c20*/  CS2R R88, SRZ ;  /* 0x0000000000587805 */ /* 0x000fe2000001ff00 */
[----:B------:R-:W-:Y:S06]  /*5c30*/  @P1 BRA `(.L_x_97) ;  /* 0x00000000000c1947 */ /* 0x000fec0003800000 */
[----:B------:R-:W-:Y:S04]  /*5c40*/  SHF.L.U32 R0, R150, 0x1f, RZ ;  /* 0x0000001f96007819 */ /* 0x000fe800000006ff */
[----:B------:R-:W1:Y:S02]  /*5c50*/  SYNCS.PHASECHK.TRANS64.TRYWAIT P1, [R3+URZ+0x50], R0 ;  /* 0x00005000030075a7 */ /* 0x000e6400080211ff */
[----:B-1----:R-:W-:Y:S05]  /*5c60*/  @!P1 BRA `(.L_x_98) ;  /* 0x0000003400749947 */ /* 0x002fea0003800000 */
.L_x_97:
[----:B------:R-:W-:Y:S05]  /*5c70*/  BSYNC B0 ;  /* 0x0000000000007941 */ /* 0x000fea0003800000 */
.L_x_96:
[----:B------:R-:W-:Y:S01]  /*5c80*/  ISETP.NE.AND P1, PT, R108, RZ, PT ;  /* 0x000000ff6c00720c */ /* 0x000fe20003f25270 */
[----:B-1----:R-:W-:Y:S02]  /*5c90*/  VIADD R3, R3, 0x60 ;  /* 0x0000006003037836 */ /* 0x002fe40000000000 */
[----:B------:R-:W-:Y:S02]  /*5ca0*/  IMAD.U32 R0, RZ, RZ, UR45 ;  /* 0x0000002dff007e24 */ /* 0x000fe4000f8e00ff */
[----:B------:R-:W-:Y:S03]  /*5cb0*/  VIADD R151, R151, 0x1 ;  /* 0x0000000197977836 */ /* 0x000fe60000000000 */
[----:B------:R-:W-:Y:S05]  /*5cc0*/  PRMT R0, R0, 0x654, R3 ;  /* 0x0000065400007816 */ /* 0x000fea0000000003 */
[----:B------:R1:W2:Y:S04]  /*5cd0*/  @P1 LDS.128 R92, [R7+UR44+0x200] ;  /* 0x0002002c075c1984 */ /* 0x0002a80008000c00 */
[----:B------:R1:W1:Y:S04]  /*5ce0*/  @P1 LDS.128 R80, [R6+0x200] ;  /* 0x0002000006501984 */ /* 0x0002680000000c00 */
[----:B------:R1:W1:Y:S04]  /*5cf0*/  @P1 LDS.128 R84, [R4+0x200] ;  /* 0x0002000004541984 */ /* 0x0002680000000c00 */
[----:B------:R1:W1:Y:S01]  /*5d00*/  @P1 LDS.128 R88, [R2+0x200] ;  /* 0x0002000002581984 */ /* 0x0002620000000c00 */
[C---:B------:R-:W-:Y:S01]  /*5d10*/  ISETP.NE.AND P1, PT, R151.reuse, 0x2, PT ;  /* 0x000000029700780c */ /* 0x040fe20003f25270 */
[----:B------:R-:W-:Y:S01]  /*5d20*/  @!PT LDS RZ, [RZ] ;  /* 0x00000000fffff984 */ /* 0x000fe20000000800 */
[----:B------:R-:W-:Y:S01]  /*5d30*/  @!PT LDS RZ, [RZ] ;  /* 0x00000000fffff984 */ /* 0x000fe20000000800 */
[----:B------:R-:W-:Y:S01]  /*5d40*/  @!PT LDS RZ, [RZ] ;  /* 0x00000000fffff984 */ /* 0x000fe20000000800 */
[----:B------:R-:W-:Y:S01]  /*5d50*/  @!PT LDS RZ, [RZ] ;  /* 0x00000000fffff984 */ /* 0x000fe20000000800 */
[----:B------:R5:W-:Y:S06]  /*5d60*/  MEMBAR.ALL.CTA ;  /* 0x0000000000007992 */ /* 0x000bec0000008000 */
[----:B-----5:R-:W5:Y:S01]  /*5d70*/  FENCE.VIEW.ASYNC.S ;  /* 0x00000000000073c6 */ /* 0x020f620000000000 */
[----:B------:R-:W-:Y:S02]  /*5d80*/  SEL R3, RZ, 0x1, P1 ;  /* 0x00000001ff037807 */ /* 0x000fe40000800000 */
[----:B------:R-:W-:Y:S02]  /*5d90*/  SEL R151, R151, RZ, P1 ;  /* 0x000000ff97977207 */ /* 0x000fe40000800000 */
[----:B------:R-:W-:Y:S01]  /*5da0*/  LOP3.LUT R150, R150, R3, RZ, 0x3c, !PT ;  /* 0x0000000396967212 */ /* 0x000fe200078e3cff */
[----:B-----5:R1:W-:Y:S06]  /*5db0*/  SYNCS.ARRIVE.TRANS64.RED.A1T0 RZ, [R0+URZ], RZ ;  /* 0x000000ff00ff79a7 */ /* 0x0203ec00081004ff */
.L_x_95:
[----:B------:R-:W-:Y:S05]  /*5dc0*/  BSYNC B1 ;  /* 0x0000000000017941 */ /* 0x000fea0003800000 */
.L_x_94:
[----:B------:R-:W-:Y:S04]  /*5dd0*/  SHF.R.U32.HI R3, RZ, 0x15, R71 ;  /* 0x00000015ff037819 */ /* 0x000fe80000011647 */
[----:B------:R-:W-:Y:S01]  /*5de0*/  LOP3.LUT P1, RZ, R3, 0x3, R146, 0x48, !PT ;  /* 0x0000000303ff7812 */ /* 0x000fe20007824892 */
[----:B------:R-:W-:Y:S01]  /*5df0*/  @!UPT UIADD3 URZ, UPT, UPT, URZ, URZ, URZ ;  /* 0x000000fffffff290 */ /* 0x000fe2000fffe0ff */
[----:B----4-:R-:W-:Y:S11]  /*5e00*/  @P0 BRA `(.L_x_99) ;  /* 0x0000000000080947 */ /* 0x010ff60003800000 */
[----:B------:R-:W4:Y:S02]  /*5e10*/  SYNCS.PHASECHK.TRANS64.TRYWAIT P0, [R78+URZ+0xa0], R5 ;  /* 0x0000a0054e0075a7 */ /* 0x000f2400080011ff */
[----:B----4-:R-:W-:Y:S05]  /*5e20*/  @!P0 BRA `(.L_x_100) ;  /* 0x0000003400188947 */ /* 0x010fea0003800000 */
.L_x_99:
[----:B------:R-:W-:Y:S05]  /*5e30*/  @!P1 BRA `(.L_x_101) ;  /* 0x0000000000409947 */ /* 0x000fea0003800000 */
[----:B------:R-:W4:Y:S01]  /*5e40*/  LDCU.64 UR8, c[0x4][0x70] ;  /* 0x01000e00ff0877ac */ /* 0x000f220008000a00 */
[----:B------:R-:W-:Y:S01]  /*5e50*/  MOV R3, 0x0 ;  /* 0x0000000000037802 */ /* 0x000fe20000000f00 */
[----:B------:R-:W-:Y:S02]  /*5e60*/  HFMA2 R12, -RZ, RZ, 0, 5.9604644775390625e-08 ;  /* 0x00000001ff0c7431 */ /* 0x000fe400000001ff */
[----:B------:R-:W-:Y:S02]  /*5e70*/  IMAD.MOV.U32 R8, RZ, RZ, 0x192 ;  /* 0x00000192ff087424 */ /* 0x000fe400078e00ff */
[----:B------:R-:W-:Y:S01]  /*5e80*/  IMAD.MOV.U32 R13, RZ, RZ, RZ ;  /* 0x000000ffff0d7224 */ /* 0x000fe200078e00ff */
[----:B------:R-:W5:Y:S01]  /*5e90*/  LDCU.64 UR6, c[0x4][0x78] ;  /* 0x01000f00ff0677ac */ /* 0x000f620008000a00 */
[----:B-1----:R-:W1:Y:S01]  /*5ea0*/  LDC.64 R2, c[0x4][R3] ;  /* 0x0100000003027b82 */ /* 0x002e620000000a00 */
[----:B------:R-:W2:Y:S01]  /*5eb0*/  LDCU.64 UR4, c[0x4][0x10] ;  /* 0x01000200ff0477ac */ /* 0x000ea20008000a00 */
[----:B----4-:R-:W-:Y:S01]  /*5ec0*/  MOV R5, UR9 ;  /* 0x0000000900057c02 */ /* 0x010fe20008000f00 */
[----:B------:R-:W-:Y:S01]  /*5ed0*/  IMAD.U32 R4, RZ, RZ, UR8 ;  /* 0x00000008ff047e24 */ /* 0x000fe2000f8e00ff */
[----:B-----5:R-:W-:Y:S01]  /*5ee0*/  MOV R7, UR7 ;  /* 0x0000000700077c02 */ /* 0x020fe20008000f00 */
[----:B------:R-:W-:Y:S01]  /*5ef0*/  IMAD.U32 R6, RZ, RZ, UR6 ;  /* 0x00000006ff067e24 */ /* 0x000fe2000f8e00ff */
[----:B--2---:R-:W-:Y:S01]  /*5f00*/  MOV R11, UR5 ;  /* 0x00000005000b7c02 */ /* 0x004fe20008000f00 */
[----:B------:R-:W-:Y:S02]  /*5f10*/  IMAD.U32 R10, RZ, RZ, UR4 ;  /* 0x00000004ff0a7e24 */ /* 0x000fe4000f8e00ff */
[----:B------:R-:W-:Y:S07]  /*5f20*/  LEPC R20, `(.L_x_101) ;  /* 0x000000001014794e */ /* 0x000fee0000000000 */
[----:B-1-3--:R-:W-:Y:S05]  /*5f30*/  CALL.ABS.NOINC R2 ;  /* 0x0000000002007343 */ /* 0x00afea0003c00000 */
.L_x_101:
[----:B--2---:R-:W-:Y:S01]  /*5f40*/  SHF.L.U32 R75, R92, 0x10, RZ ;  /* 0x000000105c4b7819 */ /* 0x004fe200000006ff */
[----:B------:R-:W-:Y:S05]  /*5f50*/  WARPSYNC.ALL ;  /* 0x0000000000007948 */ /* 0x000fea0003800000 */
[----:B------:R-:W-:Y:S01]  /*5f60*/  R2UR UR4, R71 ;  /* 0x00000000470472ca */ /* 0x000fe200000e0000 */
[----:B------:R-:W-:Y:S01]  /*5f70*/  BSSY.RECONVERGENT B0, `(.L_x_102) ;  /* 0x0000121000007945 */ /* 0x000fe20003800200 */
[----:B------:R-:W-:Y:S02]  /*5f80*/  ISETP.NE.AND P6, PT, R96, RZ, PT ;  /* 0x000000ff6000720c */ /* 0x000fe40003fc5270 */
[----:B------:R-:W-:Y:S02]  /*5f90*/  IADD3 R110, PT, PT, R144, UR44, RZ ;  /* 0x0000002c906e7c10 */ /* 0x000fe4000fffe0ff */
[----:B------:R-:W-:Y:S02]  /*5fa0*/  SHF.L.U32 R109, R154, 0x4, RZ ;  /* 0x000000049a6d7819 */ /* 0x000fe400000006ff */
[-C--:B------:R-:W-:Y:S02]  /*5fb0*/  IADD3 R161, PT, PT, R156, R110.reuse, RZ ;  /* 0x0000006e9ca17210 */ /* 0x080fe40007ffe0ff */
[----:B------:R-:W-:Y:S02]  /*5fc0*/  IADD3 R160, PT, PT, R155, R110, RZ ;  /* 0x0000006e9ba07210 */ /* 0x000fe40007ffe0ff */
[----:B------:R-:W-:Y:S01]  /*5fd0*/  IADD3 R159, PT, PT, R110, R109, RZ ;  /* 0x0000006d6e9f7210 */ /* 0x000fe20007ffe0ff */
[----:B-1--4-:R-:W3:Y:S01]  /*5fe0*/  LDTM.x64 R4, tmem[UR4] ;  /* 0x00000004000479ee */ /* 0x012ee20008340000 */
[C---:B------:R-:W-:Y:S02]  /*5ff0*/  PRMT R73, R92.reuse, 0x8880, RZ ;  /* 0x000088805c497816 */ /* 0x040fe400000000ff */
[----:B------:R-:W-:Y:S02]  /*6000*/  SHF.R.S32.HI R75, RZ, 0x18, R75 ;  /* 0x00000018ff4b7819 */ /* 0x000fe4000001144b */
[----:B------:R-:W-:Y:S02]  /*6010*/  SHF.R.S32.HI R76, RZ, 0x18, R93 ;  /* 0x00000018ff4c7819 */ /* 0x000fe4000001145d */
[----:B------:R-:W-:Y:S02]  /*6020*/  SHF.L.U32 R74, R92, 0x8, RZ ;  /* 0x000000085c4a7819 */ /* 0x000fe400000006ff */
[----:B------:R-:W-:Y:S02]  /*6030*/  SHF.L.U32 R77, R93, 0x8, RZ ;  /* 0x000000085d4d7819 */ /* 0x000fe400000006ff */
[----:B------:R-:W-:Y:S02]  /*6040*/  SHF.R.S32.HI R74, RZ, 0x18, R74 ;  /* 0x00000018ff4a7819 */ /* 0x000fe4000001144a */
[----:B------:R-:W-:Y:S02]  /*6050*/  SHF.R.S32.HI R77, RZ, 0x18, R77 ;  /* 0x00000018ff4d7819 */ /* 0x000fe4000001144d */
[----:B------:R-:W-:Y:S02]  /*6060*/  ISETP.NE.AND P0, PT, R158, RZ, PT ;  /* 0x000000ff9e00720c */ /* 0x000fe40003f05270 */
[----:B------:R-:W-:Y:S02]  /*6070*/  LEA R111, R151, UR44, 0x3 ;  /* 0x0000002c976f7c11 */ /* 0x000fe4000f8e18ff */
[----:B------:R-:W-:Y:S01]  /*6080*/  @P6 SHF.L.U32 R116, R150, 0x1f, RZ ;  /* 0x0000001f96746819 */ /* 0x000fe200000006ff */
[C---:B---3--:R-:W-:Y:S02]  /*6090*/  IMAD R0, R70.reuse, R4, RZ ;  /* 0x0000000446007224 */ /* 0x048fe400078e02ff */
[C---:B------:R-:W-:Y:S02]  /*60a0*/  IMAD R2, R70.reuse, R5, RZ ;  /* 0x0000000546027224 */ /* 0x040fe400078e02ff */
[----:B------:R-:W-:Y:S02]  /*60b0*/  IMAD R3, R70, R6, RZ ;  /* 0x0000000646037224 */ /* 0x000fe400078e02ff */
[-C--:B------:R-:W-:Y:S01]  /*60c0*/  IMAD R0, R73, R72.reuse, R0 ;  /* 0x0000004849007224 */ /* 0x080fe200078e0200 */
[----:B------:R-:W-:Y:S01]  /*60d0*/  SHF.R.S32.HI R73, RZ, 0x18, R92 ;  /* 0x00000018ff497819 */ /* 0x000fe2000001145c */
[-C--:B------:R-:W-:Y:S01]  /*60e0*/  IMAD R2, R75, R72.reuse, R2 ;  /* 0x000000484b027224 */ /* 0x080fe200078e0202 */
[C---:B------:R-:W-:Y:S01]  /*60f0*/  PRMT R75, R93.reuse, 0x8880, RZ ;  /* 0x000088805d4b7816 */ /* 0x040fe200000000ff */
[----:B------:R-:W-:Y:S01]  /*6100*/  IMAD R3, R74, R72, R3 ;  /* 0x000000484a037224 */ /* 0x000fe200078e0203 */
[----:B------:R-:W-:Y:S01]  /*6110*/  SHF.L.U32 R74, R93, 0x10, RZ ;  /* 0x000000105d4a7819 */ /* 0x000fe200000006ff */
[C---:B------:R-:W-:Y:S02]  /*6120*/  IMAD R7, R70.reuse, R7, RZ ;  /* 0x0000000746077224 */ /* 0x040fe400078e02ff */
[C---:B------:R-:W-:Y:S01]  /*6130*/  IMAD R4, R70.reuse, R8, RZ ;  /* 0x0000000846047224 */ /* 0x040fe200078e02ff */
[----:B------:R-:W-:Y:S01]  /*6140*/  SHF.R.S32.HI R74, RZ, 0x18, R74 ;  /* 0x00000018ff4a7819 */ /* 0x000fe2000001144a */
[----:B------:R-:W-:Y:S02]  /*6150*/  IMAD R5, R70, R9, RZ ;  /* 0x0000000946057224 */ /* 0x000fe400078e02ff */
[-C--:B------:R-:W-:Y:S01]  /*6160*/  IMAD R7, R73, R72.reuse, R7 ;  /* 0x0000004849077224 */ /* 0x080fe200078e0207 */
[C---:B------:R-:W-:Y:S01]  /*6170*/  PRMT R73, R94.reuse, 0x8880, RZ ;  /* 0x000088805e497816 */ /* 0x040fe200000000ff */
[----:B------:R-:W-:Y:S01]  /*6180*/  IMAD R4, R75, R72, R4 ;  /* 0x000000484b047224 */ /* 0x000fe200078e0204 */
[----:B------:R-:W-:Y:S01]  /*6190*/  SHF.L.U32 R75, R94, 0x8, RZ ;  /* 0x000000085e4b7819 */ /* 0x000fe200000006ff */
[----:B------:R-:W-:Y:S01]  /*61a0*/  IMAD R6, R70, R10, RZ ;  /* 0x0000000a46067224 */ /* 0x000fe200078e02ff */
[----:B------:R-:W-:Y:S01]  /*61b0*/  I2IP.S8.S32.SAT R97, R7, R3, RZ ;  /* 0x0000000307617239 */ /* 0x000fe200000014ff */
[----:B------:R-:W-:Y:S01]  /*61c0*/  IMAD R5, R74, R72, R5 ;  /* 0x000000484a057224 */ /* 0x000fe200078e0205 */
[----:B------:R-:W-:Y:S01]  /*61d0*/  SHF.L.U32 R74, R94, 0x10, RZ ;  /* 0x000000105e4a7819 */ /* 0x000fe200000006ff */
[----:B------:R-:W-:Y:S01]  /*61e0*/  IMAD R11, R70, R11, RZ ;  /* 0x0000000b460b7224 */ /* 0x000fe200078e02ff */
[----:B------:R-:W-:Y:S01]  /*61f0*/  I2IP.S8.S32.SAT R96, R2, R0, R97 ;  /* 0x0000000002607239 */ /* 0x000fe20000001461 */
[C---:B------:R-:W-:Y:S01]  /*6200*/  IMAD R8, R70.reuse, R12, RZ ;  /* 0x0000000c46087224 */ /* 0x040fe200078e02ff */
[----:B------:R-:W-:Y:S01]  /*6210*/  SHF.R.S32.HI R74, RZ, 0x18, R74 ;  /* 0x00000018ff4a7819 */ /* 0x000fe2000001144a */
[-C--:B------:R-:W-:Y:S01]  /*6220*/  IMAD R6, R77, R72.reuse, R6 ;  /* 0x000000484d067224 */ /* 0x080fe200078e0206 */
[----:B------:R-:W-:Y:S01]  /*6230*/  SHF.R.S32.HI R75, RZ, 0x18, R75 ;  /* 0x00000018ff4b7819 */ /* 0x000fe2000001144b */
[----:B------:R-:W-:Y:S01]  /*6240*/  IMAD R9, R70, R13, RZ ;  /* 0x0000000d46097224 */ /* 0x000fe200078e02ff */
[----:B------:R-:W-:Y:S01]  /*6250*/  SHF.L.U32 R77, R95, 0x8, RZ ;  /* 0x000000085f4d7819 */ /* 0x000fe200000006ff */
[-C--:B------:R-:W-:Y:S01]  /*6260*/  IMAD R11, R76, R72.reuse, R11 ;  /* 0x000000484c0b7224 */ /* 0x080fe200078e020b */
[----:B------:R-:W-:Y:S01]  /*6270*/  SHF.R.S32.HI R76, RZ, 0x18, R95 ;  /* 0x00000018ff4c7819 */ /* 0x000fe2000001145f */
[----:B------:R-:W-:Y:S01]  /*6280*/  IMAD R8, R73, R72, R8 ;  /* 0x0000004849087224 */ /* 0x000fe200078e0208 */
[----:B------:R-:W-:Y:S01]  /*6290*/  SHF.R.S32.HI R73, RZ, 0x18, R94 ;  /* 0x00000018ff497819 */ /* 0x000fe2000001145e */
[----:B------:R-:W-:Y:S01]  /*62a0*/  IMAD R10, R70, R14, RZ ;  /* 0x0000000e460a7224 */ /* 0x000fe200078e02ff */
[----:B------:R-:W-:Y:S01]  /*62b0*/  I2IP.S8.S32.SAT R98, R11, R6, RZ ;  /* 0x000000060b627239 */ /* 0x000fe200000014ff */
[----:B------:R-:W-:Y:S01]  /*62c0*/  IMAD R9, R74, R72, R9 ;  /* 0x000000484a097224 */ /* 0x000fe200078e0209 */
[----:B------:R-:W-:Y:S01]  /*62d0*/  SHF.R.S32.HI R77, RZ, 0x18, R77 ;  /* 0x00000018ff4d7819 */ /* 0x000fe2000001144d */
[----:B------:R-:W-:Y:S01]  /*62e0*/  IMAD.U32 R74, R95, 0x10000, RZ ;  /* 0x000100005f4a7824 */ /* 0x000fe200078e00ff */
[----:B------:R-:W-:Y:S01]  /*62f0*/  I2IP.S8.S32.SAT R97, R5, R4, R98 ;  /* 0x0000000405617239 */ /* 0x000fe20000001462 */
[C---:B------:R-:W-:Y:S02]  /*6300*/  IMAD R15, R70.reuse, R15, RZ ;  /* 0x0000000f460f7224 */ /* 0x040fe400078e02ff */
[----:B------:R-:W-:Y:S01]  /*6310*/  IMAD R10, R75, R72, R10 ;  /* 0x000000484b0a7224 */ /* 0x000fe200078e020a */
[----:B------:R-:W-:Y:S01]  /*6320*/  PRMT R75, R95, 0x8880, RZ ;  /* 0x000088805f4b7816 */ /* 0x000fe200000000ff */
        /* <DEDUP_REMOVED lines=11> */
[C---:B------:R-:W-:Y:S01]  /*63e0*/  IMAD R19, R70.reuse, R19, RZ ;  /* 0x0000001346137224 */ /* 0x040fe200078e02ff */
[----:B------:R-:W-:Y:S01]  /*63f0*/  I2IP.S8.S32.SAT R98, R9, R8, R98 ;  /* 0x0000000809627239 */ /* 0x000fe20000001462 */
[C---:B------:R-:W-:Y:S01]  /*6400*/  IMAD R16, R70.reuse, R20, RZ ;  /* 0x0000001446107224 */ /* 0x040fe200078e02ff */
[----:B------:R-:W-:Y:S01]  /*6410*/  SHF.R.S32.HI R74, RZ, 0x18, R74 ;  /* 0x00000018ff4a7819 */ /* 0x000fe2000001144a */
[-C--:B------:R-:W-:Y:S01]  /*6420*/  IMAD R14, R77, R72.reuse, R14 ;  /* 0x000000484d0e7224 */ /* 0x080fe200078e020e */
[----:B------:R-:W-:Y:S01]  /*6430*/  SHF.R.S32.HI R75, RZ, 0x18, R75 ;  /* 0x00000018ff4b7819 */ /* 0x000fe2000001144b */
[----:B------:R-:W-:Y:S01]  /*6440*/  IMAD R17, R70, R21, RZ ;  /* 0x0000001546117224 */ /* 0x000fe200078e02ff */
[----:B------:R-:W-:Y:S01]  /*6450*/  SHF.L.U32 R77, R81, 0x8, RZ ;  /* 0x00000008514d7819 */ /* 0x000fe200000006ff */
[----:B------:R-:W-:Y:S01]  /*6460*/  IMAD R19, R76, R72, R19 ;  /* 0x000000484c137224 */ /* 0x000fe200078e0213 */
[----:B------:R-:W-:Y:S01]  /*6470*/  SHF.R.S32.HI R76, RZ, 0x18, R81 ;  /* 0x00000018ff4c7819 */ /* 0x000fe20000011451 */
[----:B------:R-:W-:Y:S01]  /*6480*/  IMAD R18, R70, R22, RZ ;  /* 0x0000001646127224 */ /* 0x000fe200078e02ff */
[----:B------:R-:W-:Y:S01]  /*6490*/  SHF.R.S32.HI R77, RZ, 0x18, R77 ;  /* 0x00000018ff4d7819 */ /* 0x000fe2000001144d */
[----:B------:R-:W-:Y:S01]  /*64a0*/  IMAD R16, R73, R72, R16 ;  /* 0x0000004849107224 */ /* 0x000fe200078e0210 */
[----:B------:R-:W-:Y:S01]  /*64b0*/  I2IP.S8.S32.SAT R99, R19, R14, RZ ;  /* 0x0000000e13637239 */ /* 0x000fe200000014ff */
[-C--:B------:R-:W-:Y:S01]  /*64c0*/  IMAD R17, R74, R72.reuse, R17 ;  /* 0x000000484a117224 */ /* 0x080fe200078e0211 */
[----:B------:R-:W-:Y:S01]  /*64d0*/  SHF.L.U32 R74, R81, 0x10, RZ ;  /* 0x00000010514a7819 */ /* 0x000fe200000006ff */
[C---:B------:R-:W-:Y:S01]  /*64e0*/  IMAD R23, R70.reuse, R23, RZ ;  /* 0x0000001746177224 */ /* 0x040fe200078e02ff */
[----:B------:R-:W-:Y:S01]  /*64f0*/  SHF.R.S32.HI R73, RZ, 0x18, R80 ;  /* 0x00000018ff497819 */ /* 0x000fe20000011450 */
[----:B------:R-:W-:Y:S01]  /*6500*/  IMAD R18, R75, R72, R18 ;  /* 0x000000484b127224 */ /* 0x000fe200078e0212 */
[----:B------:R-:W-:Y:S01]  /*6510*/  PRMT R75, R81, 0x8880, RZ ;  /* 0x00008880514b7816 */ /* 0x000fe200000000ff */
[C---:B------:R-:W-:Y:S01]  /*6520*/  IMAD R20, R70.reuse, R24, RZ ;  /* 0x0000001846147224 */ /* 0x040fe200078e02ff */
[----:B------:R-:W-:Y:S01]  /*6530*/  SHF.R.S32.HI R74, RZ, 0x18, R74 ;  /* 0x00000018ff4a7819 */ /* 0x000fe2000001144a */
[----:B------:R-:W-:Y:S01]  /*6540*/  IMAD R21, R70, R25, RZ ;  /* 0x0000001946157224 */ /* 0x000fe200078e02ff */
[----:B------:R-:W-:Y:S01]  /*6550*/  I2IP.S8.S32.SAT R99, R13, R12, R99 ;  /* 0x0000000c0d637239 */ /* 0x000fe20000001463 */
[-C--:B------:R-:W-:Y:S01]  /*6560*/  IMAD R23, R73, R72.reuse, R23 ;  /* 0x0000004849177224 */ /* 0x080fe200078e0217 */
[C---:B------:R-:W-:Y:S01]  /*6570*/  PRMT R73, R82.reuse, 0x8880, RZ ;  /* 0x0000888052497816 */ /* 0x040fe200000000ff */
[-C--:B------:R-:W-:Y:S01]  /*6580*/  IMAD R20, R75, R72.reuse, R20 ;  /* 0x000000484b147224 */ /* 0x080fe200078e0214 */
[----:B------:R-:W-:Y:S01]  /*6590*/  SHF.L.U32 R75, R82, 0x8, RZ ;  /* 0x00000008524b7819 */ /* 0x000fe200000006ff */
[----:B------:R-:W-:Y:S01]  /*65a0*/  IMAD R21, R74, R72, R21 ;  /* 0x000000484a157224 */ /* 0x000fe200078e0215 */
[----:B------:R1:W-:Y:S01]  /*65b0*/  STS.128 [R144+UR44+0x4200], R96 ;  /* 0x0042006090007988 */ /* 0x0003e20008000c2c */
[----:B------:R-:W-:Y:S01]  /*65c0*/  IMAD R22, R70, R26, RZ ;  /* 0x0000001a46167224 */ /* 0x000fe200078e02ff */
[----:B------:R-:W-:Y:S01]  /*65d0*/  I2IP.S8.S32.SAT R100, R23, R18, RZ ;  /* 0x0000001217647239 */ /* 0x000fe200000014ff */
[----:B------:R-:W-:Y:S01]  /*65e0*/  IMAD.U32 R74, R82, 0x10000, RZ ;  /* 0x00010000524a7824 */ /* 0x000fe200078e00ff */
[----:B------:R-:W-:Y:S01]  /*65f0*/  SHF.R.S32.HI R75, RZ, 0x18, R75 ;  /* 0x00000018ff4b7819 */ /* 0x000fe2000001144b */
[C---:B------:R-:W-:Y:S01]  /*6600*/  IMAD R27, R70.reuse, R27, RZ ;  /* 0x0000001b461b7224 */ /* 0x040fe200078e02ff */
[----:B------:R-:W-:Y:S01]  /*6610*/  I2IP.S8.S32.SAT R100, R17, R16, R100 ;  /* 0x0000001011647239 */ /* 0x000fe20000001464 */
[C---:B------:R-:W-:Y:S01]  /*6620*/  IMAD R24, R70.reuse, R28, RZ ;  /* 0x0000001c46187224 */ /* 0x040fe200078e02ff */
[----:B------:R-:W-:Y:S01]  /*6630*/  SHF.R.S32.HI R74, RZ, 0x18, R74 ;  /* 0x00000018ff4a7819 */ /* 0x000fe2000001144a */
[-C--:B------:R-:W-:Y:S01]  /*6640*/  IMAD R22, R77, R72.reuse, R22 ;  /* 0x000000484d167224 */ /* 0x080fe200078e0216 */
[----:B------:R-:W-:Y:S01]  /*6650*/  SHF.L.U32 R77, R83, 0x8, RZ ;  /* 0x00000008534d7819 */ /* 0x000fe200000006ff */
[----:B------:R-:W-:Y:S02]  /*6660*/  IMAD R25, R70, R29, RZ ;  /* 0x0000001d46197224 */ /* 0x000fe400078e02ff */
        /* <DEDUP_REMOVED lines=33> */
[----:B------:R-:W-:Y:S01]  /*6880*/  PRMT R76, R85, 0x8880, RZ ;  /* 0x00008880554c7816 */ /* 0x000fe200000000ff */
[C---:B------:R-:W-:Y:S02]  /*6890*/  IMAD R34, R70.reuse, R38, RZ ;  /* 0x0000002646227224 */ /* 0x040fe400078e02ff */
[----:B------:R-:W-:Y:S01]  /*68a0*/  IMAD R32, R73, R72, R32 ;  /* 0x0000004849207224 */ /* 0x000fe200078e0220 */
[----:B------:R-:W-:Y:S01]  /*68b0*/  SHF.R.S32.HI R73, RZ, 0x18, R84 ;  /* 0x00000018ff497819 */ /* 0x000fe20000011454 */
[----:B------:R-:W-:Y:S01]  /*68c0*/  IMAD R39, R70, R39, RZ ;  /* 0x0000002746277224 */ /* 0x000fe200078e02ff */
[----:B------:R-:W-:Y:S01]  /*68d0*/  I2IP.S8.S32.SAT R103, R35, R30, RZ ;  /* 0x0000001e23677239 */ /* 0x000fe200000014ff */
[-C--:B------:R-:W-:Y:S02]  /*68e0*/  IMAD R33, R74, R72.reuse, R33 ;  /* 0x000000484a217224 */ /* 0x080fe400078e0221 */
[----:B------:R-:W-:Y:S01]  /*68f0*/  IMAD R34, R75, R72, R34 ;  /* 0x000000484b227224 */ /* 0x000fe200078e0222 */
[----:B------:R-:W-:Y:S01]  /*6900*/  I2IP.S8.S32.SAT R103, R29, R28, R103 ;  /* 0x0000001c1d677239 */ /* 0x000fe20000001467 */
[C---:B------:R-:W-:Y:S01]  /*6910*/  IMAD.U32 R74, R85.reuse, 0x10000, RZ ;  /* 0x00010000554a7824 */ /* 0x040fe200078e00ff */
[----:B------:R-:W-:Y:S01]  /*6920*/  SHF.L.U32 R75, R85, 0x8, RZ ;  /* 0x00000008554b7819 */ /* 0x000fe200000006ff */
[----:B------:R-:W-:Y:S01]  /*6930*/  IMAD R39, R73, R72, R39 ;  /* 0x0000004849277224 */ /* 0x000fe200078e0227 */
[----:B------:R-:W-:Y:S01]  /*6940*/  MOV R73, R76 ;  /* 0x0000004c00497202 */ /* 0x000fe20000000f00 */
[C---:B------:R-:W-:Y:S01]  /*6950*/  IMAD R36, R70.reuse, R40, RZ ;  /* 0x0000002846247224 */ /* 0x040fe200078e02ff */
[----:B------:R-:W-:Y:S01]  /*6960*/  SHF.R.S32.HI R74, RZ, 0x18, R74 ;  /* 0x00000018ff4a7819 */ /* 0x000fe2000001144a */
[C---:B------:R-:W-:Y:S01]  /*6970*/  IMAD R37, R70.reuse, R41, RZ ;  /* 0x0000002946257224 */ /* 0x040fe200078e02ff */
[----:B------:R-:W-:Y:S01]  /*6980*/  SHF.R.S32.HI R75, RZ, 0x18, R75 ;  /* 0x00000018ff4b7819 */ /* 0x000fe2000001144b */
[----:B------:R-:W-:Y:S01]  /*6990*/  IMAD R38, R70, R42, RZ ;  /* 0x0000002a46267224 */ /* 0x000fe200078e02ff */
[----:B------:R1:W-:Y:S01]  /*69a0*/  STS.128 [R161+0x4200], R100 ;  /* 0x00420064a1007388 */ /* 0x0003e20000000c00 */
[----:B------:R-:W-:Y:S01]  /*69b0*/  IMAD R36, R73, R72, R36 ;  /* 0x0000004849247224 */ /* 0x000fe200078e0224 */
[----:B------:R-:W-:Y:S01]  /*69c0*/  I2IP.S8.S32.SAT R104, R39, R34, RZ ;  /* 0x0000002227687239 */ /* 0x000fe200000014ff */
[-C--:B------:R-:W-:Y:S01]  /*69d0*/  IMAD R37, R74, R72.reuse, R37 ;  /* 0x000000484a257224 */ /* 0x080fe200078e0225 */
[----:B------:R-:W-:Y:S01]  /*69e0*/  SHF.R.S32.HI R76, RZ, 0x18, R85 ;  /* 0x00000018ff4c7819 */ /* 0x000fe20000011455 */
[----:B------:R-:W-:Y:S01]  /*69f0*/  IMAD R43, R70, R43, RZ ;  /* 0x0000002b462b7224 */ /* 0x000fe200078e02ff */
[C---:B------:R-:W-:Y:S01]  /*6a00*/  SHF.L.U32 R74, R86.reuse, 0x10, RZ ;  /* 0x00000010564a7819 */ /* 0x040fe200000006ff */
[----:B------:R-:W-:Y:S01]  /*6a10*/  IMAD R38, R75, R72, R38 ;  /* 0x000000484b267224 */ /* 0x000fe200078e0226 */
[----:B------:R-:W-:Y:S01]  /*6a20*/  PRMT R73, R86, 0x8880, RZ ;  /* 0x0000888056497816 */ /* 0x000fe200000000ff */
[----:B------:R-:W-:Y:S01]  /*6a30*/  IMAD R40, R70, R44, RZ ;  /* 0x0000002c46287224 */ /* 0x000fe200078e02ff */
[----:B------:R-:W-:Y:S01]  /*6a40*/  SHF.L.U32 R75, R86, 0x8, RZ ;  /* 0x00000008564b7819 */ /* 0x000fe200000006ff */
[----:B------:R-:W-:Y:S01]  /*6a50*/  IMAD R41, R70, R45, RZ ;  /* 0x0000002d46297224 */ /* 0x000fe200078e02ff */
[----:B------:R-:W-:Y:S01]  /*6a60*/  SHF.R.S32.HI R74, RZ, 0x18, R74 ;  /* 0x00000018ff4a7819 */ /* 0x000fe2000001144a */
[----:B------:R-:W-:Y:S01]  /*6a70*/  IMAD R43, R76, R72, R43 ;  /* 0x000000484c2b7224 */ /* 0x000fe200078e022b */
[----:B------:R-:W-:Y:S01]  /*6a80*/  SHF.R.S32.HI R75, RZ, 0x18, R75 ;  /* 0x00000018ff4b7819 */ /* 0x000fe2000001144b */
[C---:B------:R-:W-:Y:S01]  /*6a90*/  IMAD R42, R70.reuse, R46, RZ ;  /* 0x0000002e462a7224 */ /* 0x040fe200078e02ff */
[----:B------:R-:W-:Y:S01]  /*6aa0*/  I2IP.S8.S32.SAT R104, R33, R32, R104 ;  /* 0x0000002021687239 */ /* 0x000fe20000001468 */
[----:B------:R-:W-:Y:S01]  /*6ab0*/  IMAD R40, R73, R72, R40 ;  /* 0x0000004849287224 */ /* 0x000fe200078e0228 */
[----:B------:R-:W-:Y:S01]  /*6ac0*/  SHF.R.S32.HI R76, RZ, 0x18, R86 ;  /* 0x00000018ff4c7819 */ /* 0x000fe20000011456 */
[----:B------:R-:W-:Y:S01]  /*6ad0*/  IMAD R47, R70, R47, RZ ;  /* 0x0000002f462f7224 */ /* 0x000fe200078e02ff */
[----:B------:R-:W-:Y:S01]  /*6ae0*/  I2IP.S8.S32.SAT R105, R43, R38, RZ ;  /* 0x000000262b697239 */ /* 0x000fe200000014ff */
[-C--:B------:R-:W-:Y:S01]  /*6af0*/  IMAD R41, R74, R72.reuse, R41 ;  /* 0x000000484a297224 */ /* 0x080fe200078e0229 */
[----:B------:R-:W-:Y:S01]  /*6b00*/  PRMT R73, R87, 0x8880, RZ ;  /* 0x0000888057497816 */ /* 0x000fe200000000ff */
[-C--:B------:R-:W-:Y:S01]  /*6b10*/  IMAD R42, R75, R72.reuse, R42 ;  /* 0x000000484b2a7224 */ /* 0x080fe200078e022a */
[----:B------:R-:W-:Y:S01]  /*6b20*/  SHF.L.U32 R74, R87, 0x10, RZ ;  /* 0x00000010574a7819 */ /* 0x000fe200000006ff */
[----:B------:R-:W-:Y:S01]  /*6b30*/  IMAD R47, R76, R72, R47 ;  /* 0x000000484c2f7224 */ /* 0x000fe200078e022f */
[----:B------:R-:W-:Y:S01]  /*6b40*/  I2IP.S8.S32.SAT R105, R37, R36, R105 ;  /* 0x0000002425697239 */ /* 0x000fe20000001469 */
[C---:B------:R-:W-:Y:S01]  /*6b50*/  IMAD R44, R70.reuse, R48, RZ ;  /* 0x00000030462c7224 */ /* 0x040fe200078e02ff */
[----:B------:R-:W-:Y:S01]  /*6b60*/  SHF.R.S32.HI R74, RZ, 0x18, R74 ;  /* 0x00000018ff4a7819 */ /* 0x000fe2000001144a */
[----:B------:R-:W-:Y:S01]  /*6b70*/  IMAD.SHL.U32 R76, R87, 0x100, RZ ;  /* 0x00000100574c7824 */ /* 0x000fe200078e00ff */
[----:B------:R-:W-:Y:S01]  /*6b80*/  I2IP.S8.S32.SAT R106, R47, R42, RZ ;  /* 0x0000002a2f6a7239 */ /* 0x000fe200000014ff */
[----:B------:R-:W-:Y:S01]  /*6b90*/  IMAD R45, R70, R49, RZ ;  /* 0x00000031462d7224 */ /* 0x000fe200078e02ff */
[----:B------:R-:W-:Y:S01]  /*6ba0*/  PRMT R75, R88, 0x8880, RZ ;  /* 0x00008880584b7816 */ /* 0x000fe200000000ff */
[----:B------:R-:W-:Y:S01]  /*6bb0*/  IMAD R44, R73, R72, R44 ;  /* 0x00000048492c7224 */ /* 0x000fe200078e022c */
[----:B------:R-:W-:Y:S01]  /*6bc0*/  SHF.R.S32.HI R73, RZ, 0x18, R76 ;  /* 0x00000018ff497819 */ /* 0x000fe2000001144c */
[----:B------:R-:W-:Y:S01]  /*6bd0*/  IMAD R46, R70, R50, RZ ;  /* 0x00000032462e7224 */ /* 0x000fe200078e02ff */
[----:B------:R-:W-:Y:S01]  /*6be0*/  I2IP.S8.S32.SAT R106, R41, R40, R106 ;  /* 0x00000028296a7239 */ /* 0x000fe2000000146a */
[----:B------:R-:W-:Y:S01]  /*6bf0*/  IMAD R45, R74, R72, R45 ;  /* 0x000000484a2d7224 */ /* 0x000fe200078e022d */
[----:B------:R-:W-:Y:S01]  /*6c00*/  SHF.R.S32.HI R74, RZ, 0x18, R87 ;  /* 0x00000018ff4a7819 */ /* 0x000fe20000011457 */
[----:B------:R-:W-:Y:S01]  /*6c10*/  IMAD R51, R70, R51, RZ ;  /* 0x0000003346337224 */ /* 0x000fe200078e02ff */
[----:B------:R-:W-:Y:S01]  /*6c20*/  SHF.L.U32 R76, R88, 0x8, RZ ;  /* 0x00000008584c7819 */ /* 0x000fe200000006ff */
[----:B------:R-:W-:Y:S02]  /*6c30*/  IMAD R48, R70, R52, RZ ;  /* 0x0000003446307224 */ /* 0x000fe400078e02ff */
[-C--:B------:R-:W-:Y:S01]  /*6c40*/  IMAD R46, R73, R72.reuse, R46 ;  /* 0x00000048492e7224 */ /* 0x080fe200078e022e */
[----:B------:R-:W-:Y:S01]  /*6c50*/  SHF.R.S32.HI R73, RZ, 0x18, R77 ;  /* 0x00000018ff497819 */ /* 0x000fe2000001144d */
[-C--:B------:R-:W-:Y:S01]  /*6c60*/  IMAD R51, R74, R72.reuse, R51 ;  /* 0x000000484a337224 */ /* 0x080fe200078e0233 */
[----:B------:R-:W-:Y:S01]  /*6c70*/  SHF.R.S32.HI R74, RZ, 0x18, R88 ;  /* 0x00000018ff4a7819 */ /* 0x000fe20000011458 */
[----:B------:R-:W-:Y:S01]  /*6c80*/  IMAD R49, R70, R53, RZ ;  /* 0x0000003546317224 */ /* 0x000fe200078e02ff */
[----:B------:R-:W-:Y:S01]  /*6c90*/  SHF.L.U32 R77, R90, 0x8, RZ ;  /* 0x000000085a4d7819 */ /* 0x000fe200000006ff */
[----:B------:R-:W-:Y:S01]  /*6ca0*/  IMAD R48, R75, R72, R48 ;  /* 0x000000484b307224 */ /* 0x000fe200078e0230 */
[----:B------:R-:W-:Y:S01]  /*6cb0*/  SHF.R.S32.HI R75, RZ, 0x18, R76 ;  /* 0x00000018ff4b7819 */ /* 0x000fe2000001144c */
[C---:B------:R-:W-:Y:S01]  /*6cc0*/  IMAD R50, R70.reuse, R54, RZ ;  /* 0x0000003646327224 */ /* 0x040fe200078e02ff */
[----:B------:R-:W-:Y:S01]  /*6cd0*/  I2IP.S8.S32.SAT R107, R51, R46, RZ ;  /* 0x0000002e336b7239 */ /* 0x000fe200000014ff */
[C---:B------:R-:W-:Y:S01]  /*6ce0*/  IMAD R55, R70.reuse, R55, RZ ;  /* 0x0000003746377224 */ /* 0x040fe200078e02ff */
[----:B------:R-:W-:Y:S01]  /*6cf0*/  SHF.L.U32 R76, R89, 0x10, RZ ;  /* 0x00000010594c7819 */ /* 0x000fe200000006ff */
[----:B------:R-:W-:Y:S01]  /*6d00*/  IMAD R49, R73, R72, R49 ;  /* 0x0000004849317224 */ /* 0x000fe200078e0231 */
[----:B------:R-:W-:Y:S01]  /*6d10*/  PRMT R73, R89, 0x8880, RZ ;  /* 0x0000888059497816 */ /* 0x000fe200000000ff */
[----:B------:R-:W-:Y:S01]  /*6d20*/  IMAD R52, R70, R56, RZ ;  /* 0x0000003846347224 */ /* 0x000fe200078e02ff */
[----:B------:R-:W-:Y:S01]  /*6d30*/  I2IP.S8.S32.SAT R107, R45, R44, R107 ;  /* 0x0000002c2d6b7239 */ /* 0x000fe2000000146b */
[-C--:B------:R-:W-:Y:S01]  /*6d40*/  IMAD R50, R75, R72.reuse, R50 ;  /* 0x000000484b327224 */ /* 0x080fe200078e0232 */
[----:B------:R-:W-:Y:S01]  /*6d50*/  PRMT R75, R90, 0x8880, RZ ;  /* 0x000088805a4b7816 */ /* 0x000fe200000000ff */
[-C--:B------:R-:W-:Y:S01]  /*6d60*/  IMAD R55, R74, R72.reuse, R55 ;  /* 0x000000484a377224 */ /* 0x080fe200078e0237 */
[----:B------:R-:W-:Y:S01]  /*6d70*/  SHF.R.S32.HI R74, RZ, 0x18, R76 ;  /* 0x00000018ff4a7819 */ /* 0x000fe2000001144c */
[----:B------:R-:W-:Y:S01]  /*6d80*/  IMAD R52, R73, R72, R52 ;  /* 0x0000004849347224 */ /* 0x000fe200078e0234 */
[----:B------:R-:W-:Y:S01]  /*6d90*/  SHF.L.U32 R73, R89, 0x8, RZ ;  /* 0x0000000859497819 */ /* 0x000fe200000006ff */
[C---:B------:R-:W-:Y:S01]  /*6da0*/  IMAD R53, R70.reuse, R57, RZ ;  /* 0x0000003946357224 */ /* 0x040fe200078e02ff */
[----:B------:R1:W-:Y:S01]  /*6db0*/  STS.128 [R160+0x4200], R104 ;  /* 0x00420068a0007388 */ /* 0x0003e20000000c00 */
[----:B------:R-:W-:Y:S01]  /*6dc0*/  IMAD R54, R70, R58, RZ ;  /* 0x0000003a46367224 */ /* 0x000fe200078e02ff */
[----:B------:R-:W-:Y:S01]  /*6dd0*/  SHF.R.S32.HI R73, RZ, 0x18, R73 ;  /* 0x00000018ff497819 */ /* 0x000fe20000011449 */
[----:B------:R-:W-:Y:S01]  /*6de0*/  IMAD R53, R74, R72, R53 ;  /* 0x000000484a357224 */ /* 0x000fe200078e0235 */
[----:B------:R-:W-:Y:S01]  /*6df0*/  SHF.L.U32 R76, R90, 0x10, RZ ;  /* 0x000000105a4c7819 */ /* 0x000fe200000006ff */
[C---:B------:R-:W-:Y:S01]  /*6e00*/  IMAD R59, R70.reuse, R59, RZ ;  /* 0x0000003b463b7224 */ /* 0x040fe200078e02ff */
[----:B------:R-:W-:Y:S01]  /*6e10*/  SHF.R.S32.HI R74, RZ, 0x18, R89 ;  /* 0x00000018ff4a7819 */ /* 0x000fe20000011459 */
[C---:B------:R-:W-:Y:S01]  /*6e20*/  IMAD R56, R70.reuse, R60, RZ ;  /* 0x0000003c46387224 */ /* 0x040fe200078e02ff */
[----:B------:R-:W-:Y:S01]  /*6e30*/  I2IP.S8.S32.SAT R112, R55, R50, RZ ;  /* 0x0000003237707239 */ /* 0x000fe200000014ff */
[----:B------:R-:W-:Y:S01]  /*6e40*/  IMAD R54, R73, R72, R54 ;  /* 0x0000004849367224 */ /* 0x000fe200078e0236 */
[----:B------:R-:W-:Y:S01]  /*6e50*/  SHF.R.S32.HI R76, RZ, 0x18, R76 ;  /* 0x00000018ff4c7819 */ /* 0x000fe2000001144c */
[----:B------:R-:W-:Y:S01]  /*6e60*/  IMAD R57, R70, R61, RZ ;  /* 0x0000003d46397224 */ /* 0x000fe200078e02ff */
[----:B------:R-:W-:Y:S01]  /*6e70*/  I2IP.S8.S32.SAT R112, R49, R48, R112 ;  /* 0x0000003031707239 */ /* 0x000fe20000001470 */
[----:B------:R-:W-:Y:S01]  /*6e80*/  IMAD R59, R74, R72, R59 ;  /* 0x000000484a3b7224 */ /* 0x000fe200078e023b */
[----:B------:R-:W-:Y:S01]  /*6e90*/  SHF.R.S32.HI R77, RZ, 0x18, R77 ;  /* 0x00000018ff4d7819 */ /* 0x000fe2000001144d */
[----:B------:R-:W-:Y:S01]  /*6ea0*/  IMAD R58, R70, R62, RZ ;  /* 0x0000003e463a7224 */ /* 0x000fe200078e02ff */
[----:B------:R-:W-:Y:S01]  /*6eb0*/  SHF.R.S32.HI R73, RZ, 0x18, R90 ;  /* 0x00000018ff497819 */ /* 0x000fe2000001145a */
[----:B------:R-:W-:Y:S01]  /*6ec0*/  IMAD R56, R75, R72, R56 ;  /* 0x000000484b387224 */ /* 0x000fe200078e0238 */
[----:B------:R-:W-:Y:S01]  /*6ed0*/  I2IP.S8.S32.SAT R113, R59, R54, RZ ;  /* 0x000000363b717239 */ /* 0x000fe200000014ff */
[----:B------:R-:W-:Y:S01]  /*6ee0*/  IMAD R57, R76, R72, R57 ;  /* 0x000000484c397224 */ /* 0x000fe200078e0239 */
[C---:B------:R-:W-:Y:S01]  /*6ef0*/  PRMT R75, R91.reuse, 0x8880, RZ ;  /* 0x000088805b4b7816 */ /* 0x040fe200000000ff */
[----:B------:R-:W-:Y:S01]  /*6f00*/  IMAD.U32 R74, R91, 0x10000, RZ ;  /* 0x000100005b4a7824 */ /* 0x000fe200078e00ff */
[----:B------:R-:W-:Y:S01]  /*6f10*/  I2IP.S8.S32.SAT R113, R53, R52, R113 ;  /* 0x0000003435717239 */ /* 0x000fe20000001471 */
[C---:B------:R-:W-:Y:S01]  /*6f20*/  IMAD R63, R70.reuse, R63, RZ ;  /* 0x0000003f463f7224 */ /* 0x040fe200078e02ff */
[----:B------:R-:W-:Y:S01]  /*6f30*/  SHF.R.S32.HI R76, RZ, 0x18, R91 ;  /* 0x00000018ff4c7819 */ /* 0x000fe2000001145b */
[----:B------:R-:W-:Y:S01]  /*6f40*/  IMAD R58, R77, R72, R58 ;  /* 0x000000484d3a7224 */ /* 0x000fe200078e023a */
[----:B------:R-:W-:Y:S01]  /*6f50*/  SHF.L.U32 R77, R91, 0x8, RZ ;  /* 0x000000085b4d7819 */ /* 0x000fe200000006ff */
[C---:B------:R-:W-:Y:S01]  /*6f60*/  IMAD R60, R70.reuse, R64, RZ ;  /* 0x00000040463c7224 */ /* 0x040fe200078e02ff */
[----:B------:R-:W-:Y:S01]  /*6f70*/  SHF.R.S32.HI R74, RZ, 0x18, R74 ;  /* 0x00000018ff4a7819 */ /* 0x000fe2000001144a */
[C---:B------:R-:W-:Y:S01]  /*6f80*/  IMAD R61, R70.reuse, R65, RZ ;  /* 0x00000041463d7224 */ /* 0x040fe200078e02ff */
[----:B------:R-:W-:Y:S01]  /*6f90*/  SHF.R.S32.HI R77, RZ, 0x18, R77 ;  /* 0x00000018ff4d7819 */ /* 0x000fe2000001144d */
[-C--:B------:R-:W-:Y:S02]  /*6fa0*/  IMAD R63, R73, R72.reuse, R63 ;  /* 0x00000048493f7224 */ /* 0x080fe400078e023f */
[----:B------:R-:W-:Y:S02]  /*6fb0*/  IMAD R60, R75, R72, R60 ;  /* 0x000000484b3c7224 */ /* 0x000fe400078e023c */
[----:B------:R-:W-:Y:S01]  /*6fc0*/  IMAD R62, R70, R66, RZ ;  /* 0x00000042463e7224 */ /* 0x000fe200078e02ff */
[----:B------:R-:W-:Y:S01]  /*6fd0*/  I2IP.S8.S32.SAT R114, R63, R58, RZ ;  /* 0x0000003a3f727239 */ /* 0x000fe200000014ff */
[----:B------:R-:W-:Y:S02]  /*6fe0*/  IMAD R61, R74, R72, R61 ;  /* 0x000000484a3d7224 */ /* 0x000fe400078e023d */
[----:B------:R-:W-:Y:S01]  /*6ff0*/  IMAD R67, R70, R67, RZ ;  /* 0x0000004346437224 */ /* 0x000fe200078e02ff */
[----:B------:R-:W-:Y:S01]  /*7000*/  I2IP.S8.S32.SAT R114, R57, R56, R114 ;  /* 0x0000003839727239 */ /* 0x000fe20000001472 */
[-C--:B------:R-:W-:Y:S02]  /*7010*/  IMAD R62, R77, R72.reuse, R62 ;  /* 0x000000484d3e7224 */ /* 0x080fe400078e023e */
[----:B------:R-:W-:Y:S05]  /*7020*/  IMAD R67, R76, R72, R67 ;  /* 0x000000484c437224 */ /* 0x000fea00078e0243 */
[----:B------:R-:W-:Y:S04]  /*7030*/  I2IP.S8.S32.SAT R115, R67, R62, RZ ;  /* 0x0000003e43737239 */ /* 0x000fe800000014ff */
[----:B------:R-:W-:Y:S05]  /*7040*/  I2IP.S8.S32.SAT R115, R61, R60, R115 ;  /* 0x0000003c3d737239 */ /* 0x000fea0000001473 */
[----:B------:R1:W-:Y:S01]  /*7050*/  STS.128 [R159+0x4200], R112 ;  /* 0x004200709f007388 */ /* 0x0003e20000000c00 */
[----:B------:R-:W-:Y:S01]  /*7060*/  @!PT LDS RZ, [RZ] ;  /* 0x00000000fffff984 */ /* 0x000fe20000000800 */
[----:B------:R-:W-:Y:S01]  /*7070*/  @!PT LDS RZ, [RZ] ;  /* 0x00000000fffff984 */ /* 0x000fe20000000800 */
[----:B------:R-:W-:Y:S01]  /*7080*/  @!PT LDS RZ, [RZ] ;  /* 0x00000000fffff984 */ /* 0x000fe20000000800 */
[----:B------:R-:W-:Y:S01]  /*7090*/  @!PT LDS RZ, [RZ] ;  /* 0x00000000fffff984 */ /* 0x000fe20000000800 */
[----:B------:R2:W-:Y:S07]  /*70a0*/  MEMBAR.ALL.CTA ;  /* 0x0000000000007992 */ /* 0x0005ee0000008000 */
[----:B--2---:R-:W2:Y:S02]  /*70b0*/  FENCE.VIEW.ASYNC.S ;  /* 0x00000000000073c6 */ /* 0x004ea40000000000 */
[----:B--2---:R-:W-:Y:S06]  /*70c0*/  BAR.SYNC.DEFER_BLOCKING 0x1, 0x80 ;  /* 0x0042000000007b1d */ /* 0x004fec0000010000 */
[----:B------:R-:W-:Y:S05]  /*70d0*/  @P0 BRA `(.L_x_103) ;  /* 0x0000000000280947 */ /* 0x000fea0003800000 */
[----:B------:R-:W2:Y:S01]  /*70e0*/  LDCU.64 UR6, c[0x0][0x348] ;  /* 0x00006900ff0677ac */ /* 0x000ea20008000a00 */
[----:B------:R-:W-:Y:S01]  /*70f0*/  UIADD3 UR4, UPT, UPT, UR44, 0x4200, URZ ;  /* 0x000042002c047890 */ /* 0x000fe2000fffe0ff */
[----:B------:R-:W-:Y:S05]  /*7100*/  UMOV UR51, UR36 ;  /* 0x0000002400337c82 */ /* 0x000fea0008000000 */
[----:B------:R-:W-:Y:S04]  /*7110*/  MOV R157, UR4 ;  /* 0x00000004009d7c02 */ /* 0x000fe80008000f00 */
[----:B------:R-:W-:Y:S01]  /*7120*/  R2UR UR48, R157 ;  /* 0x000000009d3072ca */ /* 0x000fe200000e0000 */
[----:B--2---:R-:W-:Y:S04]  /*7130*/  UIADD3 UR4, UP0, UPT, UR6, 0x680, URZ ;  /* 0x0000068006047890 */ /* 0x004fe8000ff1e0ff */
[----:B------:R-:W-:Y:S09]  /*7140*/  UIADD3.X UR5, UPT, UPT, URZ, UR7, URZ, UP0, !UPT ;  /* 0x00000007ff057290 */ /* 0x000ff200087fe4ff */
[----:B------:R2:W-:Y:S01]  /*7150*/  UTMASTG.3D [UR48], [UR4] ;  /* 0x00000030040073b5 */ /* 0x0005e20008010000 */
[----:B------:R0:W-:Y:S01]  /*7160*/  UTMACMDFLUSH ;  /* 0x00000000000079b7 */ /* 0x0001e20000000000 */
[----:B--2---:R-:W-:Y:S04]  /*7170*/  DEPBAR.LE SB0, 0x1 ;  /* 0x000080400000791a */ /* 0x004fe80000000000 */
.L_x_103:
[----:B------:R-:W-:Y:S05]  /*7180*/  BSYNC.RECONVERGENT B0 ;  /* 0x0000000000007941 */ /* 0x000fea0003800200 */
.L_x_102:
[----:B------:R-:W-:Y:S06]  /*7190*/  BAR.SYNC.DEFER_BLOCKING 0x1, 0x80 ;  /* 0x0042000000007b1d */ /* 0x000fec0000010000 */
[----:B------:R-:W2:Y:S01]  /*71a0*/  @P6 SYNCS.PHASECHK.TRANS64.TRYWAIT P0, [R111+URZ+0x50], R116 ;  /* 0x000050746f0065a7 */ /* 0x000ea200080011ff */
[----:B------:R-:W-:Y:S01]  /*71b0*/  BSSY B1, `(.L_x_104) ;  /* 0x0000023000017945 */ /* 0x000fe20003800000 */
[----:B--2---:R-:W-:Y:S03]  /*71c0*/  @P6 SEL R79, RZ, 0x1, !P0 ;  /* 0x00000001ff4f6807 */ /* 0x004fe60004000000 */
[----:B------:R-:W-:Y:S05]  /*71d0*/  @!P6 BRA `(.L_x_105) ;  /* 0x000000000080e947 */ /* 0x000fea0003800000 */
[----:B------:R-:W-:Y:S01]  /*71e0*/  ISETP.NE.AND P1, PT, R108, RZ, PT ;  /* 0x000000ff6c00720c */ /* 0x000fe20003f25270 */
[----:B------:R-:W-:Y:S01]  /*71f0*/  BSSY B0, `(.L_x_106) ;  /* 0x000000a000007945 */ /* 0x000fe20003800000 */
[----:B------:R-:W-:Y:S11]  /*7200*/  ISETP.NE.AND P0, PT, R79, RZ, PT ;  /* 0x000000ff4f00720c */ /* 0x000ff60003f05270 */
[----:B------:R-:W-:Y:S04]  /*7210*/  @P1 IMAD R110, R151, 0x2000, R110 ;  /* 0x00002000976e1824 */ /* 0x000fe800078e026e */
[--C-:B------:R-:W-:Y:S01]  /*7220*/  @P1 IMAD.IADD R109, R109, 0x1, R110.reuse ;  /* 0x000000016d6d1824 */ /* 0x100fe200078e026e */
[----:B------:R-:W-:Y:S01]  /*7230*/  @P1 IADD3 R3, PT, PT, R156, R110, RZ ;  /* 0x0000006e9c031210 */ /* 0x000fe20007ffe0ff */
[----:B------:R-:W-:Y:S01]  /*7240*/  @P1 IMAD.IADD R2, R155, 0x1, R110 ;  /* 0x000000019b021824 */ /* 0x000fe200078e026e */
[----:B------:R-:W-:Y:S06]  /*7250*/  @P0 BRA `(.L_x_107) ;  /* 0x00000000000c0947 */ /* 0x000fec0003800000 */
[----:B------:R-:W-:Y:S04]  /*7260*/  SHF.L.U32 R0, R150, 0x1f, RZ ;  /* 0x0000001f96007819 */ /* 0x000fe800000006ff */
[----:B------:R-:W2:Y:S02]  /*7270*/  SYNCS.PHASECHK.TRANS64.TRYWAIT P0, [R111+URZ+0x50], R0 ;  /* 0x000050006f0075a7 */ /* 0x000ea400080011ff */
[----:B--2---:R-:W-:Y:S05]  /*7280*/  @!P0 BRA `(.L_x_108) ;  /* 0x0000002000148947 */ /* 0x004fea0003800000 */
.L_x_107:
[----:B------:R-:W-:Y:S05]  /*7290*/  BSYNC B0 ;  /* 0x0000000000007941 */ /* 0x000fea0003800000 */
.L_x_106:
[----:B------:R-:W-:Y:S01]  /*72a0*/  ISETP.NE.AND P0, PT, R108, RZ, PT ;  /* 0x000000ff6c00720c */ /* 0x000fe20003f05270 */
[----:B--2---:R-:W-:Y:S02]  /*72b0*/  VIADD R111, R111, 0x60 ;  /* 0x000000606f6f7836 */ /* 0x004fe40000000000 */
[----:B------:R-:W-:Y:S02]  /*72c0*/  IMAD.U32 R0, RZ, RZ, UR45 ;  /* 0x0000002dff007e24 */ /* 0x000fe4000f8e00ff */
[----:B------:R-:W-:Y:S03]  /*72d0*/  VIADD R151, R151, 0x1 ;  /* 0x0000000197977836 */ /* 0x000fe60000000000 */
[----:B------:R-:W-:Y:S05]  /*72e0*/  PRMT R0, R0, 0x654, R111 ;  /* 0x0000065400007816 */ /* 0x000fea000000006f */
[----:B------:R2:W3:Y:S04]  /*72f0*/  @P0 LDS.128 R92, [R110+0x200] ;  /* 0x000200006e5c0984 */ /* 0x0004e80000000c00 */
[----:B------:R2:W4:Y:S04]  /*7300*/  @P0 LDS.128 R80, [R3+0x200] ;  /* 0x0002000003500984 */ /* 0x0005280000000c00 */
        /* <DEDUP_REMOVED lines=13> */
.L_x_105:
[----:B------:R-:W-:Y:S05]  /*73e0*/  BSYNC B1 ;  /* 0x0000000000017941 */ /* 0x000fea0003800000 */
.L_x_104:
[----:B--2---:R-:W-:Y:S05]  /*73f0*/  VIADD R3, R71, 0x40 ;  /* 0x0000004047037836 */ /* 0x004fea0000000000 */
[----:B------:R-:W-:Y:S04]  /*7400*/  SHF.R.U32.HI R3, RZ, 0x15, R3 ;  /* 0x00000015ff037819 */ /* 0x000fe80000011603 */
[----:B------:R-:W-:Y:S11]  /*7410*/  LOP3.LUT P0, RZ, R3, 0x3, R146, 0x48, !PT ;  /* 0x0000000303ff7812 */ /* 0x000ff60007804892 */
[----:B------:R-:W-:Y:S02]  /*7420*/  @!UPT UIADD3 URZ, UPT, UPT, URZ, URZ, URZ ;  /* 0x000000fffffff290 */ /* 0x000fe4000fffe0ff */
[----:B------:R-:W-:Y:S05]  /*7430*/  @!P0 BRA `(.L_x_109) ;  /* 0x0000000000408947 */ /* 0x000fea0003800000 */
[----:B------:R-:W2:Y:S01]  /*7440*/  LDCU.64 UR8, c[0x4][0x70] ;  /* 0x01000e00ff0877ac */ /* 0x000ea20008000a00 */
[----:B------:R-:W-:Y:S01]  /*7450*/  MOV R3, 0x0 ;  /* 0x0000000000037802 */ /* 0x000fe20000000f00 */
[----:B------:R-:W-:Y:S02]  /*7460*/  HFMA2 R12, -RZ, RZ, 0, 5.9604644775390625e-08 ;  /* 0x00000001ff0c7431 */ /* 0x000fe400000001ff */
[----:B------:R-:W-:Y:S02]  /*7470*/  IMAD.MOV.U32 R8, RZ, RZ, 0x192 ;  /* 0x00000192ff087424 */ /* 0x000fe400078e00ff */
[----:B------:R-:W-:Y:S01]  /*7480*/  IMAD.MOV.U32 R13, RZ, RZ, RZ ;  /* 0x000000ffff0d7224 */ /* 0x000fe200078e00ff */
[----:B------:R-:W5:Y:S01]  /*7490*/  LDCU.64 UR6, c[0x4][0x78] ;  /* 0x01000f00ff0677ac */ /* 0x000f620008000a00 */
[----:B------:R-:W1:Y:S01]  /*74a0*/  LDC.64 R2, c[0x4][R3] ;  /* 0x0100000003027b82 */ /* 0x000e620000000a00 */
[----:B------:R-:W3:Y:S01]  /*74b0*/  LDCU.64 UR4, c[0x4][0x10] ;  /* 0x01000200ff0477ac */ /* 0x000ee20008000a00 */
[----:B--2---:R-:W-:Y:S01]  /*74c0*/  MOV R5, UR9 ;  /* 0x0000000900057c02 */ /* 0x004fe20008000f00 */
[----:B------:R-:W-:Y:S01]  /*74d0*/  IMAD.U32 R4, RZ, RZ, UR8 ;  /* 0x00000008ff047e24 */ /* 0x000fe2000f8e00ff */
[----:B-----5:R-:W-:Y:S01]  /*74e0*/  MOV R7, UR7 ;  /* 0x0000000700077c02 */ /* 0x020fe20008000f00 */
[----:B------:R-:W-:Y:S01]  /*74f0*/  IMAD.U32 R6, RZ, RZ, UR6 ;  /* 0x00000006ff067e24 */ /* 0x000fe2000f8e00ff */
[----:B---3--:R-:W-:Y:S01]  /*7500*/  MOV R11, UR5 ;  /* 0x00000005000b7c02 */ /* 0x008fe20008000f00 */
[----:B------:R-:W-:Y:S02]  /*7510*/  IMAD.U32 R10, RZ, RZ, UR4 ;  /* 0x00000004ff0a7e24 */ /* 0x000fe4000f8e00ff */
[----:B------:R-:W-:Y:S07]  /*7520*/  LEPC R20, `(.L_x_109) ;  /* 0x000000001014794e */ /* 0x000fee0000000000 */
[----:B-1--4-:R-:W-:Y:S05]  /*7530*/  CALL.ABS.NOINC R2 ;  /* 0x0000000002007343 */ /* 0x012fea0003c00000 */
.L_x_109:
[----:B------:R-:W-:Y:S01]  /*7540*/  ISETP.NE.AND P0, PT, R158, RZ, PT ;  /* 0x000000ff9e00720c */ /* 0x000fe20003f05270 */
[----:B------:R-:W-:Y:S05]  /*7550*/  WARPSYNC.ALL ;  /* 0x0000000000007948 */ /* 0x000fea0003800000 */
[----:B---3--:R-:W-:Y:S01]  /*7560*/  IMAD.U32 R131, R94, 0x10000, RZ ;  /* 0x000100005e837824 */ /* 0x008fe200078e00ff */
[----:B------:R-:W-:Y:S01]  /*7570*/  R2UR UR4, R71 ;  /* 0x00000000470472ca */ /* 0x000fe200000e0000 */
[----:B----4-:R-:W-:Y:S01]  /*7580*/  IMAD.U32 R125, R80, 0x10000, RZ ;  /* 0x00010000507d7824 */ /* 0x010fe200078e00ff */
[C---:B------:R-:W-:Y:S01]  /*7590*/  SHF.L.U32 R135, R92.reuse, 0x10, RZ ;  /* 0x000000105c877819 */ /* 0x040fe200000006ff */
[----:B-1----:R-:W-:Y:S01]  /*75a0*/  IMAD.U32 R110, R85, 0x10000, RZ ;  /* 0x00010000556e7824 */ /* 0x002fe200078e00ff */
[----:B------:R-:W-:Y:S01]  /*75b0*/  PRMT R3, R92, 0x8880, RZ ;  /* 0x000088805c037816 */ /* 0x000fe200000000ff */
[----:B------:R-:W-:Y:S01]  /*75c0*/  IMAD.SHL.U32 R118, R82, 0x100, RZ ;  /* 0x0000010052767824 */ /* 0x000fe200078e00ff */
[----:B------:R-:W-:Y:S01]  /*75d0*/  SHF.L.U32 R73, R92, 0x8, RZ ;  /* 0x000000085c497819 */ /* 0x000fe200000006ff */
[----:B------:R-:W-:Y:S01]  /*75e0*/  IMAD.SHL.U32 R103, R87, 0x100, RZ ;  /* 0x0000010057677824 */ /* 0x000fe200078e00ff */
[----:B------:R-:W-:Y:S01]  /*75f0*/  SHF.R.S32.HI R0, RZ, 0x18, R135 ;  /* 0x00000018ff007819 */ /* 0x000fe20000011487 */
[----:B------:R-:W-:Y:S01]  /*7600*/  BSSY.RECONVERGENT B0, `(.L_x_110) ;  /* 0x0000124000007945 */ /* 0x000fe20003800200 */
[----:B------:R-:W-:Y:S02]  /*7610*/  SHF.R.S32.HI R73, RZ, 0x18, R73 ;  /* 0x00000018ff497819 */ /* 0x000fe40000011449 */
[----:B------:R-:W-:Y:S01]  /*7620*/  R2UR UR5, R78 ;  /* 0x000000004e0572ca */ /* 0x000fe200000e0000 */
[----:B------:R-:W1:Y:S01]  /*7630*/  LDTM.x64 R4, tmem[UR4+0x40] ;  /* 0x00004004000479ee */ /* 0x000e620008340000 */
[----:B------:R-:W-:Y:S01]  /*7640*/  NOP ;  /* 0x0000000000007918 */ /* 0x000fe20000000000 */
[----:B------:R-:W-:Y:S02]  /*7650*/  SHF.R.S32.HI R74, RZ, 0x18, R92 ;  /* 0x00000018ff4a7819 */ /* 0x000fe4000001145c */
[C---:B------:R-:W-:Y:S02]  /*7660*/  SHF.L.U32 R2, R93.reuse, 0x10, RZ ;  /* 0x000000105d027819 */ /* 0x040fe400000006ff */
[----:B------:R-:W-:Y:S02]  /*7670*/  PRMT R134, R93, 0x8880, RZ ;  /* 0x000088805d867816 */ /* 0x000fe400000000ff */
[----:B------:R-:W-:Y:S02]  /*7680*/  PRMT R132, R94, 0x8880, RZ ;  /* 0x000088805e847816 */ /* 0x000fe400000000ff */
[----:B------:R-:W-:Y:S02]  /*7690*/  SHF.R.S32.HI R75, RZ, 0x18, R93 ;  /* 0x00000018ff4b7819 */ /* 0x000fe4000001145d */
[----:B------:R-:W-:Y:S01]  /*76a0*/  UIADD3 UR4, UPT, UPT, UR5, 0xc0, URZ ;  /* 0x000000c005047890 */ /* 0x000fe2000fffe0ff */
[C---:B------:R-:W-:Y:S02]  /*76b0*/  PRMT R129, R95.reuse, 0x8880, RZ ;  /* 0x000088805f817816 */ /* 0x040fe400000000ff */
[----:B------:R-:W-:Y:S01]  /*76c0*/  SHF.R.S32.HI R76, RZ, 0x18, R94 ;  /* 0x00000018ff4c7819 */ /* 0x000fe2000001145e */
[----:B------:R-:W-:Y:S01]  /*76d0*/  UPRMT UR4, UR45, 0x654, UR4 ;  /* 0x000006542d047896 */ /* 0x000fe20008000004 */
[----:B------:R-:W-:Y:S02]  /*76e0*/  SHF.L.U32 R128, R95, 0x10, RZ ;  /* 0x000000105f807819 */ /* 0x000fe400000006ff */
[----:B------:R-:W-:Y:S02]  /*76f0*/  PRMT R126, R80, 0x8880, RZ ;  /* 0x00008880507e7816 */ /* 0x000fe400000000ff */
[----:B------:R-:W-:Y:S02]  /*7700*/  SHF.R.S32.HI R77, RZ, 0x18, R95 ;  /* 0x00000018ff4d7819 */ /* 0x000fe4000001145f */
[C---:B------:R-:W-:Y:S01]  /*7710*/  PRMT R123, R81.reuse, 0x8880, RZ ;  /* 0x00008880517b7816 */ /* 0x040fe200000000ff */
[C---:B-1----:R-:W-:Y:S01]  /*7720*/  IMAD R4, R70.reuse, R4, RZ ;  /* 0x0000000446047224 */ /* 0x042fe200078e02ff */
[----:B------:R-:W-:Y:S01]  /*7730*/  SYNCS.ARRIVE.TRANS64.RED.A1T0 RZ, [UR4], RZ ;  /* 0x000000ffffff79a7 */ /* 0x000fe20008100404 */
[C---:B------:R-:W-:Y:S01]  /*7740*/  IMAD R5, R70.reuse, R5, RZ ;  /* 0x0000000546057224 */ /* 0x040fe200078e02ff */
[----:B------:R-:W-:Y:S01]  /*7750*/  SHF.R.S32.HI R78, RZ, 0x18, R80 ;  /* 0x00000018ff4e7819 */ /* 0x000fe20000011450 */
[----:B------:R-:W-:Y:S01]  /*7760*/  IMAD R6, R70, R6, RZ ;  /* 0x0000000646067224 */ /* 0x000fe200078e02ff */
[----:B------:R-:W-:Y:S01]  /*7770*/  SHF.L.U32 R122, R81, 0x10, RZ ;  /* 0x00000010517a7819 */ /* 0x000fe200000006ff */
[-C--:B------:R-:W-:Y:S01]  /*7780*/  IMAD R4, R3, R72.reuse, R4 ;  /* 0x0000004803047224 */ /* 0x080fe200078e0204 */
[----:B------:R-:W-:Y:S01]  /*7790*/  PRMT R120, R82, 0x8880, RZ ;  /* 0x0000888052787816 */ /* 0x000fe200000000ff */
[----:B------:R-:W-:Y:S01]  /*77a0*/  IMAD R7, R70, R7, RZ ;  /* 0x0000000746077224 */ /* 0x000fe200078e02ff */
[----:B------:R-:W-:Y:S01]  /*77b0*/  SHF.R.S32.HI R79, RZ, 0x18, R81 ;  /* 0x00000018ff4f7819 */ /* 0x000fe20000011451 */
[-C--:B------:R-:W-:Y:S01]  /*77c0*/  IMAD R5, R0, R72.reuse, R5 ;  /* 0x0000004800057224 */ /* 0x080fe200078e0205 */
[----:B------:R-:W-:Y:S01]  /*77d0*/  SHF.L.U32 R119, R82, 0x10, RZ ;  /* 0x0000001052777819 */ /* 0x000fe200000006ff */
[----:B------:R-:W-:Y:S01]  /*77e0*/  IMAD R6, R73, R72, R6 ;  /* 0x0000004849067224 */ /* 0x000fe200078e0206 */
[----:B------:R-:W-:Y:S01]  /*77f0*/  MOV R73, R134 ;  /* 0x0000008600497202 */ /* 0x000fe20000000f00 */
[----:B------:R-:W-:Y:S01]  /*7800*/  IMAD R7, R74, R72, R7 ;  /* 0x000000484a077224 */ /* 0x000fe200078e0207 */
[----:B------:R-:W-:Y:S01]  /*7810*/  SHF.R.S32.HI R74, RZ, 0x18, R2 ;  /* 0x00000018ff4a7819 */ /* 0x000fe20000011402 */
[C---:B------:R-:W-:Y:S01]  /*7820*/  IMAD R2, R70.reuse, R17, RZ ;  /* 0x0000001146027224 */ /* 0x040fe200078e02ff */
[----:B------:R-:W-:Y:S01]  /*7830*/  PRMT R117, R83, 0x8880, RZ ;  /* 0x0000888053757816 */ /* 0x000fe200000000ff */
[C---:B------:R-:W-:Y:S01]  /*7840*/  IMAD R17, R70.reuse, R21, RZ ;  /* 0x0000001546117224 */ /* 0x040fe200078e02ff */
[----:B------:R-:W-:Y:S01]  /*7850*/  I2IP.S8.S32.SAT R140, R7, R6, RZ ;  /* 0x00000006078c7239 */ /* 0x000fe200000014ff */
[C---:B------:R-:W-:Y:S01]  /*7860*/  IMAD R21, R70.reuse, R25, RZ ;  /* 0x0000001946157224 */ /* 0x040fe200078e02ff */
[----:B------:R-:W-:Y:S01]  /*7870*/  SHF.R.S32.HI R6, RZ, 0x18, R131 ;  /* 0x00000018ff067819 */ /* 0x000fe20000011483 */
[C---:B------:R-:W-:Y:S01]  /*7880*/  IMAD R25, R70.reuse, R29, RZ ;  /* 0x0000001d46197224 */ /* 0x040fe200078e02ff */
[----:B------:R-:W-:Y:S01]  /*7890*/  I2IP.S8.S32.SAT R140, R5, R4, R140 ;  /* 0x00000004058c7239 */ /* 0x000fe2000000148c */
[C---:B------:R-:W-:Y:S01]  /*78a0*/  IMAD R29, R70.reuse, R33, RZ ;  /* 0x00000021461d7224 */ /* 0x040fe200078e02ff */
[----:B------:R-:W-:Y:S01]  /*78b0*/  SHF.R.S32.HI R5, RZ, 0x18, R128 ;  /* 0x00000018ff057819 */ /* 0x000fe20000011480 */
[C---:B------:R-:W-:Y:S01]  /*78c0*/  IMAD R8, R70.reuse, R8, RZ ;  /* 0x0000000846087224 */ /* 0x040fe200078e02ff */
[----:B------:R-:W-:Y:S01]  /*78d0*/  SHF.L.U32 R116, R83, 0x10, RZ ;  /* 0x0000001053747819 */ /* 0x000fe200000006ff */
[----:B------:R-:W-:Y:S01]  /*78e0*/  IMAD R33, R70, R37, RZ ;  /* 0x0000002546217224 */ /* 0x000fe200078e02ff */
[----:B------:R-:W-:Y:S01]  /*78f0*/  PRMT R114, R84, 0x8880, RZ ;  /* 0x0000888054727816 */ /* 0x000fe200000000ff */
[----:B------:R-:W-:Y:S01]  /*7900*/  IMAD R37, R70, R41, RZ ;  /* 0x0000002946257224 */ /* 0x000fe200078e02ff */
[----:B------:R-:W-:Y:S01]  /*7910*/  SHF.L.U32 R113, R84, 0x10, RZ ;  /* 0x0000001054717819 */ /* 0x000fe200000006ff */
[C---:B------:R-:W-:Y:S01]  /*7920*/  IMAD R9, R70.reuse, R9, RZ ;  /* 0x0000000946097224 */ /* 0x040fe200078e02ff */
[C---:B------:R-:W-:Y:S01]  /*7930*/  PRMT R111, R85.reuse, 0x8880, RZ ;  /* 0x00008880556f7816 */ /* 0x040fe200000000ff */
[C---:B------:R-:W-:Y:S01]  /*7940*/  IMAD R41, R70.reuse, R45, RZ ;  /* 0x0000002d46297224 */ /* 0x040fe200078e02ff */
[----:B------:R-:W-:Y:S01]  /*7950*/  SHF.L.U32 R109, R85, 0x8, RZ ;  /* 0x00000008556d7819 */ /* 0x000fe200000006ff */
[----:B------:R-:W-:Y:S01]  /*7960*/  IMAD R45, R70, R49, RZ ;  /* 0x00000031462d7224 */ /* 0x000fe200078e02ff */
[----:B------:R-:W-:Y:S01]  /*7970*/  PRMT R108, R86, 0x8880, RZ ;  /* 0x00008880566c7816 */ /* 0x000fe200000000ff */
[----:B------:R-:W-:Y:S01]  /*7980*/  IMAD R10, R70, R10, RZ ;  /* 0x0000000a460a7224 */ /* 0x000fe200078e02ff */
[----:B------:R-:W-:Y:S01]  /*7990*/  SHF.L.U32 R107, R86, 0x10, RZ ;  /* 0x00000010566b7819 */ /* 0x000fe200000006ff */
[C---:B------:R-:W-:Y:S01]  /*79a0*/  IMAD R49, R70.reuse, R53, RZ ;  /* 0x0000003546317224 */ /* 0x040fe200078e02ff */
[----:B------:R-:W-:Y:S01]  /*79b0*/  PRMT R105, R87, 0x8880, RZ ;  /* 0x0000888057697816 */ /* 0x000fe200000000ff */
[-C--:B------:R-:W-:Y:S01]  /*79c0*/  IMAD R8, R73, R72.reuse, R8 ;  /* 0x0000004849087224 */ /* 0x080fe200078e0208 */
[----:B------:R-:W-:Y:S01]  /*79d0*/  SHF.L.U32 R104, R87, 0x10, RZ ;  /* 0x0000001057687819 */ /* 0x000fe200000006ff */
[----:B------:R-:W-:Y:S01]  /*79e0*/  IMAD R53, R70, R57, RZ ;  /* 0x0000003946357224 */ /* 0x000fe200078e02ff */
[----:B------:R-:W-:Y:S01]  /*79f0*/  PRMT R102, R88, 0x8880, RZ ;  /* 0x0000888058667816 */ /* 0x000fe200000000ff */
[----:B------:R-:W-:Y:S01]  /*7a00*/  IMAD R11, R70, R11, RZ ;  /* 0x0000000b460b7224 */ /* 0x000fe200078e02ff */
[----:B------:R-:W-:Y:S01]  /*7a10*/  SHF.L.U32 R101, R88, 0x10, RZ ;  /* 0x0000001058657819 */ /* 0x000fe200000006ff */
[----:B------:R-:W-:Y:S01]  /*7a20*/  IMAD R57, R70, R61, RZ ;  /* 0x0000003d46397224 */ /* 0x000fe200078e02ff */
[C---:B------:R-:W-:Y:S01]  /*7a30*/  PRMT R99, R89.reuse, 0x8880, RZ ;  /* 0x0000888059637816 */ /* 0x040fe200000000ff */
[----:B------:R-:W-:Y:S01]  /*7a40*/  IMAD R9, R74, R72, R9 ;  /* 0x000000484a097224 */ /* 0x000fe200078e0209 */
[----:B------:R-:W-:Y:S01]  /*7a50*/  SHF.L.U32 R98, R89, 0x10, RZ ;  /* 0x0000001059627819 */ /* 0x000fe200000006ff */
[----:B------:R-:W-:Y:S01]  /*7a60*/  IMAD R61, R70, R65, RZ ;  /* 0x00000041463d7224 */ /* 0x000fe200078e02ff */
[----:B------:R-:W-:Y:S01]  /*7a70*/  PRMT R96, R90, 0x8880, RZ ;  /* 0x000088805a607816 */ /* 0x000fe200000000ff */
[C---:B------:R-:W-:Y:S01]  /*7a80*/  IMAD R12, R70.reuse, R12, RZ ;  /* 0x0000000c460c7224 */ /* 0x040fe200078e02ff */
[----:B------:R-:W-:Y:S01]  /*7a90*/  SHF.L.U32 R92, R91, 0x10, RZ ;  /* 0x000000105b5c7819 */ /* 0x000fe200000006ff */
[----:B------:R-:W-:Y:S01]  /*7aa0*/  IMAD.MOV.U32 R65, RZ, RZ, R132 ;  /* 0x000000ffff417224 */ /* 0x000fe200078e0084 */
[----:B------:R-:W-:Y:S01]  /*7ab0*/  SHF.L.U32 R133, R93, 0x8, RZ ;  /* 0x000000085d857819 */ /* 0x000fe200000006ff */
[C---:B------:R-:W-:Y:S01]  /*7ac0*/  IMAD R13, R70.reuse, R13, RZ ;  /* 0x0000000d460d7224 */ /* 0x040fe200078e02ff */
[----:B------:R-:W-:Y:S01]  /*7ad0*/  PRMT R93, R91, 0x8880, RZ ;  /* 0x000088805b5d7816 */ /* 0x000fe200000000ff */
[C---:B------:R-:W-:Y:S01]  /*7ae0*/  IMAD R14, R70.reuse, R14, RZ ;  /* 0x0000000e460e7224 */ /* 0x040fe200078e02ff */
[----:B------:R-:W-:Y:S01]  /*7af0*/  SHF.R.S32.HI R7, RZ, 0x18, R133 ;  /* 0x00000018ff077819 */ /* 0x000fe20000011485 */
[----:B------:R-:W-:Y:S01]  /*7b00*/  IMAD R15, R70, R15, RZ ;  /* 0x0000000f460f7224 */ /* 0x000fe200078e02ff */
[----:B------:R-:W-:Y:S01]  /*7b10*/  SHF.L.U32 R130, R94, 0x8, RZ ;  /* 0x000000085e827819 */ /* 0x000fe200000006ff */
[----:B------:R-:W-:Y:S01]  /*7b20*/  IMAD R0, R70, R16, RZ ;  /* 0x0000001046007224 */ /* 0x000fe200078e02ff */
[----:B------:R-:W-:Y:S01]  /*7b30*/  SHF.L.U32 R127, R95, 0x8, RZ ;  /* 0x000000085f7f7819 */ /* 0x000fe200000006ff */
[-C--:B------:R-:W-:Y:S01]  /*7b40*/  IMAD R10, R7, R72.reuse, R10 ;  /* 0x00000048070a7224 */ /* 0x080fe200078e020a */
[----:B------:R-:W-:Y:S01]  /*7b50*/  MOV R7, R129 ;  /* 0x0000008100077202 */ /* 0x000fe20000000f00 */
[-C--:B------:R-:W-:Y:S01]  /*7b60*/  IMAD R11, R75, R72.reuse, R11 ;  /* 0x000000484b0b7224 */ /* 0x080fe200078e020b */
[----:B------:R-:W-:Y:S01]  /*7b70*/  SHF.R.S32.HI R73, RZ, 0x18, R130 ;  /* 0x00000018ff497819 */ /* 0x000fe20000011482 */
[-C--:B------:R-:W-:Y:S01]  /*7b80*/  IMAD R12, R65, R72.reuse, R12 ;  /* 0x00000048410c7224 */ /* 0x080fe200078e020c */
[----:B------:R-:W-:Y:S01]  /*7b90*/  SHF.R.S32.HI R4, RZ, 0x18, R127 ;  /* 0x00000018ff047819 */ /* 0x000fe2000001147f */
[----:B------:R-:W-:Y:S01]  /*7ba0*/  IMAD R13, R6, R72, R13 ;  /* 0x00000048060d7224 */ /* 0x000fe200078e020d */
[----:B------:R-:W-:Y:S01]  /*7bb0*/  I2IP.S8.S32.SAT R10, R11, R10, RZ ;  /* 0x0000000a0b0a7239 */ /* 0x000fe200000014ff */
[-C--:B------:R-:W-:Y:S01]  /*7bc0*/  IMAD R14, R73, R72.reuse, R14 ;  /* 0x00000048490e7224 */ /* 0x080fe200078e020e */
[----:B------:R-:W-:Y:S01]  /*7bd0*/  SHF.R.S32.HI R6, RZ, 0x18, R125 ;  /* 0x00000018ff067819 */ /* 0x000fe2000001147d */
[----:B------:R-:W-:Y:S01]  /*7be0*/  IMAD R15, R76, R72, R15 ;  /* 0x000000484c0f7224 */ /* 0x000fe200078e020f */
[----:B------:R-:W-:Y:S01]  /*7bf0*/  I2IP.S8.S32.SAT R141, R9, R8, R10 ;  /* 0x00000008098d7239 */ /* 0x000fe2000000140a */
[----:B------:R-:W-:Y:S01]  /*7c00*/  IMAD R3, R70, R18, RZ ;  /* 0x0000001246037224 */ /* 0x000fe200078e02ff */
[----:B------:R-:W-:Y:S01]  /*7c10*/  SHF.L.U32 R124, R80, 0x8, RZ ;  /* 0x00000008507c7819 */ /* 0x000fe200000006ff */
[----:B------:R-:W-:Y:S01]  /*7c20*/  IMAD R0, R7, R72, R0 ;  /* 0x0000004807007224 */ /* 0x000fe200078e0200 */
[----:B------:R-:W-:Y:S01]  /*7c30*/  I2IP.S8.S32.SAT R14, R15, R14, RZ ;  /* 0x0000000e0f0e7239 */ /* 0x000fe200000014ff */
[----:B------:R-:W-:Y:S01]  /*7c40*/  IMAD R19, R70, R19, RZ ;  /* 0x0000001346137224 */ /* 0x000fe200078e02ff */
[----:B------:R-:W-:Y:S01]  /*7c50*/  SHF.R.S32.HI R7, RZ, 0x18, R124 ;  /* 0x00000018ff077819 */ /* 0x000fe2000001147c */
[----:B------:R-:W-:Y:S01]  /*7c60*/  IMAD R2, R5, R72, R2 ;  /* 0x0000004805027224 */ /* 0x000fe200078e0202 */
[----:B------:R-:W-:Y:S01]  /*7c70*/  I2IP.S8.S32.SAT R142, R13, R12, R14 ;  /* 0x0000000c0d8e7239 */ /* 0x000fe2000000140e */
[----:B------:R-:W-:Y:S01]  /*7c80*/  IMAD R3, R4, R72, R3 ;  /* 0x0000004804037224 */ /* 0x000fe200078e0203 */
[----:B------:R-:W-:Y:S01]  /*7c90*/  MOV R5, R126 ;  /* 0x0000007e00057202 */ /* 0x000fe20000000f00 */
[C---:B------:R-:W-:Y:S01]  /*7ca0*/  IMAD R16, R70.reuse, R20, RZ ;  /* 0x0000001446107224 */ /* 0x040fe200078e02ff */
[----:B------:R-:W-:Y:S01]  /*7cb0*/  SHF.R.S32.HI R4, RZ, 0x18, R122 ;  /* 0x00000018ff047819 */ /* 0x000fe2000001147a */
[----:B------:R-:W-:Y:S01]  /*7cc0*/  IMAD R19, R77, R72, R19 ;  /* 0x000000484d137224 */ /* 0x000fe200078e0213 */
[----:B------:R-:W-:Y:S01]  /*7cd0*/  SHF.R.S32.HI R80, RZ, 0x18, R82 ;  /* 0x00000018ff507819 */ /* 0x000fe20000011452 */
[C---:B------:R-:W-:Y:S01]  /*7ce0*/  IMAD R18, R70.reuse, R22, RZ ;  /* 0x0000001646127224 */ /* 0x040fe200078e02ff */
[----:B------:R-:W-:Y:S01]  /*7cf0*/  SHF.R.S32.HI R82, RZ, 0x18, R84 ;  /* 0x00000018ff527819 */ /* 0x000fe20000011454 */
[-C--:B------:R-:W-:Y:S01]  /*7d00*/  IMAD R16, R5, R72.reuse, R16 ;  /* 0x0000004805107224 */ /* 0x080fe200078e0210 */
[----:B------:R-:W-:Y:S01]  /*7d10*/  I2IP.S8.S32.SAT R19, R19, R3, RZ ;  /* 0x0000000313137239 */ /* 0x000fe200000014ff */
[----:B------:R-:W-:Y:S01]  /*7d20*/  IMAD R23, R70, R23, RZ ;  /* 0x0000001746177224 */ /* 0x000fe200078e02ff */
[----:B------:R-:W-:Y:S01]  /*7d30*/  MOV R3, R123 ;  /* 0x0000007b00037202 */ /* 0x000fe20000000f00 */
[----:B------:R-:W-:Y:S01]  /*7d40*/  IMAD R17, R6, R72, R17 ;  /* 0x0000004806117224 */ /* 0x000fe200078e0211 */
[----:B------:R-:W-:Y:S01]  /*7d50*/  I2IP.S8.S32.SAT R143, R2, R0, R19 ;  /* 0x00000000028f7239 */ /* 0x000fe20000001413 */
[----:B------:R-:W-:Y:S01]  /*7d60*/  IMAD R20, R70, R24, RZ ;  /* 0x0000001846147224 */ /* 0x000fe200078e02ff */
[----:B------:R-:W-:Y:S01]  /*7d70*/  MOV R5, R120 ;  /* 0x0000007800057202 */ /* 0x000fe20000000f00 */
[-C--:B------:R-:W-:Y:S01]  /*7d80*/  IMAD R18, R7, R72.reuse, R18 ;  /* 0x0000004807127224 */ /* 0x080fe200078e0212 */
[----:B------:R-:W-:Y:S01]  /*7d90*/  SHF.L.U32 R121, R81, 0x8, RZ ;  /* 0x0000000851797819 */ /* 0x000fe200000006ff */
[-C--:B------:R-:W-:Y:S01]  /*7da0*/  IMAD R23, R78, R72.reuse, R23 ;  /* 0x000000484e177224 */ /* 0x080fe200078e0217 */
[----:B------:R1:W-:Y:S01]  /*7db0*/  STS.128 [R144+UR44+0x6200], R140 ;  /* 0x0062008c90007988 */ /* 0x0003e20008000c2c */
[----:B------:R-:W-:Y:S01]  /*7dc0*/  IMAD R20, R3, R72, R20 ;  /* 0x0000004803147224 */ /* 0x000fe200078e0214 */
[----:B------:R-:W-:Y:S01]  /*7dd0*/  SHF.R.S32.HI R3, RZ, 0x18, R121 ;  /* 0x00000018ff037819 */ /* 0x000fe20000011479 */
[C---:B------:R-:W-:Y:S01]  /*7de0*/  IMAD R22, R70.reuse, R26, RZ ;  /* 0x0000001a46167224 */ /* 0x040fe200078e02ff */
[----:B------:R-:W-:Y:S01]  /*7df0*/  I2IP.S8.S32.SAT R18, R23, R18, RZ ;  /* 0x0000001217127239 */ /* 0x000fe200000014ff */
[----:B------:R-:W-:Y:S01]  /*7e00*/  IMAD R27, R70, R27, RZ ;  /* 0x0000001b461b7224 */ /* 0x000fe200078e02ff */
[----:B------:R-:W-:Y:S01]  /*7e10*/  SHF.R.S32.HI R0, RZ, 0x18, R119 ;  /* 0x00000018ff007819 */ /* 0x000fe20000011477 */
[----:B------:R-:W-:Y:S01]  /*7e20*/  IMAD R21, R4, R72, R21 ;  /* 0x0000004804157224 */ /* 0x000fe200078e0215 */
[----:B------:R-:W-:Y:S01]  /*7e30*/  I2IP.S8.S32.SAT R16, R17, R16, R18 ;  /* 0x0000001011107239 */ /* 0x000fe20000001412 */
[C---:B------:R-:W-:Y:S01]  /*7e40*/  IMAD R24, R70.reuse, R28, RZ ;  /* 0x0000001c46187224 */ /* 0x040fe200078e02ff */
[----:B------:R-:W-:Y:S01]  /*7e50*/  SHF.R.S32.HI R7, RZ, 0x18, R118 ;  /* 0x00000018ff077819 */ /* 0x000fe20000011476 */
[-C--:B------:R-:W-:Y:S01]  /*7e60*/  IMAD R22, R3, R72.reuse, R22 ;  /* 0x0000004803167224 */ /* 0x080fe200078e0216 */
[----:B------:R-:W-:Y:S01]  /*7e70*/  SHF.R.S32.HI R81, RZ, 0x18, R83 ;  /* 0x00000018ff517819 */ /* 0x000fe20000011453 */
[----:B------:R-:W-:Y:S01]  /*7e80*/  IMAD R27, R79, R72, R27 ;  /* 0x000000484f1b7224 */ /* 0x000fe200078e021b */
[----:B------:R-:W-:Y:S01]  /*7e90*/  SHF.L.U32 R115, R83, 0x8, RZ ;  /* 0x0000000853737819 */ /* 0x000fe200000006ff */
[C---:B------:R-:W-:Y:S01]  /*7ea0*/  IMAD R26, R70.reuse, R30, RZ ;  /* 0x0000001e461a7224 */ /* 0x040fe200078e02ff */
[----:B------:R-:W-:Y:S01]  /*7eb0*/  SHF.R.S32.HI R83, RZ, 0x18, R85 ;  /* 0x00000018ff537819 */ /* 0x000fe20000011455 */
[----:B------:R-:W-:Y:S01]  /*7ec0*/  IMAD R24, R5, R72, R24 ;  /* 0x0000004805187224 */ /* 0x000fe200078e0218 */
[----:B------:R-:W-:Y:S01]  /*7ed0*/  I2IP.S8.S32.SAT R17, R27, R22, RZ ;  /* 0x000000161b117239 */ /* 0x000fe200000014ff */
[----:B------:R-:W-:Y:S01]  /*7ee0*/  IMAD R31, R70, R31, RZ ;  /* 0x0000001f461f7224 */ /* 0x000fe200078e02ff */
[----:B------:R-:W-:Y:S01]  /*7ef0*/  SHF.R.S32.HI R85, RZ, 0x18, R87 ;  /* 0x00000018ff557819 */ /* 0x000fe20000011457 */
[----:B------:R-:W-:Y:S01]  /*7f00*/  IMAD R25, R0, R72, R25 ;  /* 0x0000004800197224 */ /* 0x000fe200078e0219 */
[----:B------:R-:W-:Y:S01]  /*7f10*/  I2IP.S8.S32.SAT R17, R21, R20, R17 ;  /* 0x0000001415117239 */ /* 0x000fe20000001411 */
[----:B------:R-:W-:Y:S01]  /*7f20*/  IMAD R28, R70, R32, RZ ;  /* 0x00000020461c7224 */ /* 0x000fe200078e02ff */
[----:B------:R-:W-:Y:S01]  /*7f30*/  SHF.R.S32.HI R0, RZ, 0x18, R116 ;  /* 0x00000018ff007819 */ /* 0x000fe20000011474 */
[-C--:B------:R-:W-:Y:S01]  /*7f40*/  IMAD R26, R7, R72.reuse, R26 ;  /* 0x00000048071a7224 */ /* 0x080fe200078e021a */
[----:B------:R-:W-:Y:S01]  /*7f50*/  SHF.R.S32.HI R5, RZ, 0x18, R115 ;  /* 0x00000018ff057819 */ /* 0x000fe20000011473 */
[----:B------:R-:W-:Y:S01]  /*7f60*/  IMAD.MOV.U32 R3, RZ, RZ, R117 ;  /* 0x000000ffff037224 */ /* 0x000fe200078e0075 */
[----:B------:R-:W-:Y:S01]  /*7f70*/  SHF.R.S32.HI R7, RZ, 0x18, R109 ;  /* 0x00000018ff077819 */ /* 0x000fe2000001146d */
[----:B------:R-:W-:Y:S01]  /*7f80*/  IMAD R31, R80, R72, R31 ;  /* 0x00000048501f7224 */ /* 0x000fe200078e021f */
[----:B------:R-:W-:Y:S01]  /*7f90*/  SHF.R.S32.HI R87, RZ, 0x18, R89 ;  /* 0x00000018ff577819 */ /* 0x000fe20000011459 */
[----:B------:R-:W-:Y:S01]  /*7fa0*/  IMAD R30, R70, R34, RZ ;  /* 0x00000022461e7224 */ /* 0x000fe200078e02ff */
[----:B------:R-:W-:Y:S01]  /*7fb0*/  SHF.L.U32 R112, R84, 0x8, RZ ;  /* 0x0000000854707819 */ /* 0x000fe200000006ff */
[----:B------:R-:W-:Y:S01]  /*7fc0*/  IMAD R28, R3, R72, R28 ;  /* 0x00000048031c7224 */ /* 0x000fe200078e021c */
[----:B------:R-:W-:Y:S01]  /*7fd0*/  I2IP.S8.S32.SAT R18, R31, R26, RZ ;  /* 0x0000001a1f127239 */ /* 0x000fe200000014ff */
[----:B------:R-:W-:Y:S01]  /*7fe0*/  IMAD R35, R70, R35, RZ ;  /* 0x0000002346237224 */ /* 0x000fe200078e02ff */
[----:B------:R-:W-:Y:S01]  /*7ff0*/  MOV R3, R114 ;  /* 0x0000007200037202 */ /* 0x000fe20000000f00 */
[----:B------:R-:W-:Y:S01]  /*8000*/  IMAD R29, R0, R72, R29 ;  /* 0x00000048001d7224 */ /* 0x000fe200078e021d */
[----:B------:R-:W-:Y:S01]  /*8010*/  I2IP.S8.S32.SAT R18, R25, R24, R18 ;  /* 0x0000001819127239 */ /* 0x000fe20000001412 */
[C---:B------:R-:W-:Y:S01]  /*8020*/  IMAD R32, R70.reuse, R36, RZ ;  /* 0x0000002446207224 */ /* 0x040fe200078e02ff */
[----:B------:R-:W-:Y:S01]  /*8030*/  SHF.R.S32.HI R0, RZ, 0x18, R113 ;  /* 0x00000018ff007819 */ /* 0x000fe20000011471 */
[-C--:B------:R-:W-:Y:S01]  /*8040*/  IMAD R30, R5, R72.reuse, R30 ;  /* 0x00000048051e7224 */ /* 0x080fe200078e021e */
[----:B------:R-:W-:Y:S01]  /*8050*/  MOV R5, R111 ;  /* 0x0000006f00057202 */ /* 0x000fe20000000f00 */
[-C--:B------:R-:W-:Y:S01]  /*8060*/  IMAD R35, R81, R72.reuse, R35 ;  /* 0x0000004851237224 */ /* 0x080fe200078e0223 */
[----:B------:R-:W-:Y:S01]  /*8070*/  SHF.R.S32.HI R84, RZ, 0x18, R86 ;  /* 0x00000018ff547819 */ /* 0x000fe20000011456 */
[----:B------:R-:W-:Y:S01]  /*8080*/  IMAD R32, R3, R72, R32 ;  /* 0x0000004803207224 */ /* 0x000fe200078e0220 */
[----:B------:R-:W-:Y:S01]  /*8090*/  SHF.R.S32.HI R3, RZ, 0x18, R112 ;  /* 0x00000018ff037819 */ /* 0x000fe20000011470 */
[C---:B------:R-:W-:Y:S01]  /*80a0*/  IMAD R34, R70.reuse, R38, RZ ;  /* 0x0000002646227224 */ /* 0x040fe200078e02ff */
[----:B------:R-:W-:Y:S01]  /*80b0*/  I2IP.S8.S32.SAT R19, R35, R30, RZ ;  /* 0x0000001e23137239 */ /* 0x000fe200000014ff */
[----:B------:R-:W-:Y:S01]  /*80c0*/  IMAD R39, R70, R39, RZ ;  /* 0x0000002746277224 */ /* 0x000fe200078e02ff */
[----:B------:R-:W-:Y:S01]  /*80d0*/  SHF.L.U32 R106, R86, 0x8, RZ ;  /* 0x00000008566a7819 */ /* 0x000fe200000006ff */
[----:B------:R-:W-:Y:S01]  /*80e0*/  IMAD R33, R0, R72, R33 ;  /* 0x0000004800217224 */ /* 0x000fe200078e0221 */
[----:B------:R-:W-:Y:S01]  /*80f0*/  I2IP.S8.S32.SAT R19, R29, R28, R19 ;  /* 0x0000001c1d137239 */ /* 0x000fe20000001413 */
[----:B------:R-:W-:Y:S01]  /*8100*/  IMAD R36, R70, R40, RZ ;  /* 0x0000002846247224 */ /* 0x000fe200078e02ff */
[----:B------:R-:W-:Y:S01]  /*8110*/  SHF.R.S32.HI R0, RZ, 0x18, R110 ;  /* 0x00000018ff007819 */ /* 0x000fe2000001146e */
[----:B------:R-:W-:Y:S01]  /*8120*/  IMAD R34, R3, R72, R34 ;  /* 0x0000004803227224 */ /* 0x000fe200078e0222 */
[----:B------:R-:W-:Y:S01]  /*8130*/  MOV R3, R108 ;  /* 0x0000006c00037202 */ /* 0x000fe20000000f00 */
[----:B------:R-:W-:Y:S01]  /*8140*/  IMAD R39, R82, R72, R39 ;  /* 0x0000004852277224 */ /* 0x000fe200078e0227 */
[----:B------:R1:W-:Y:S01]  /*8150*/  STS.128 [R161+0x6200], R16 ;  /* 0x00620010a1007388 */ /* 0x0003e20000000c00 */
[C---:B------:R-:W-:Y:S01]  /*8160*/  IMAD R38, R70.reuse, R42, RZ ;  /* 0x0000002a46267224 */ /* 0x040fe200078e02ff */
[----:B------:R-:W-:Y:S01]  /*8170*/  SHF.R.S32.HI R86, RZ, 0x18, R88 ;  /* 0x00000018ff567819 */ /* 0x000fe20000011458 */
[----:B------:R-:W-:Y:S01]  /*8180*/  IMAD R36, R5, R72, R36 ;  /* 0x0000004805247224 */ /* 0x000fe200078e0224 */
[----:B------:R-:W-:Y:S01]  /*8190*/  I2IP.S8.S32.SAT R34, R39, R34, RZ ;  /* 0x0000002227227239 */ /* 0x000fe200000014ff */
[----:B------:R-:W-:Y:S01]  /*81a0*/  IMAD R43, R70, R43, RZ ;  /* 0x0000002b462b7224 */ /* 0x000fe200078e02ff */
[----:B------:R-:W-:Y:S01]  /*81b0*/  MOV R5, R105 ;  /* 0x0000006900057202 */ /* 0x000fe20000000f00 */
[----:B------:R-:W-:Y:S01]  /*81c0*/  IMAD R37, R0, R72, R37 ;  /* 0x0000004800257224 */ /* 0x000fe200078e0225 */
[----:B------:R-:W-:Y:S01]  /*81d0*/  I2IP.S8.S32.SAT R32, R33, R32, R34 ;  /* 0x0000002021207239 */ /* 0x000fe20000001422 */
[----:B------:R-:W-:Y:S01]  /*81e0*/  IMAD R40, R70, R44, RZ ;  /* 0x0000002c46287224 */ /* 0x000fe200078e02ff */
[----:B------:R-:W-:Y:S01]  /*81f0*/  SHF.R.S32.HI R0, RZ, 0x18, R107 ;  /* 0x00000018ff007819 */ /* 0x000fe2000001146b */
[-C--:B------:R-:W-:Y:S01]  /*8200*/  IMAD R38, R7, R72.reuse, R38 ;  /* 0x0000004807267224 */ /* 0x080fe200078e0226 */
[----:B------:R-:W-:Y:S01]  /*8210*/  SHF.R.S32.HI R7, RZ, 0x18, R103 ;  /* 0x00000018ff077819 */ /* 0x000fe20000011467 */
[-C--:B------:R-:W-:Y:S01]  /*8220*/  IMAD R43, R83, R72.reuse, R43 ;  /* 0x00000048532b7224 */ /* 0x080fe200078e022b */
[----:B------:R-:W-:Y:S01]  /*8230*/  SHF.L.U32 R100, R88, 0x8, RZ ;  /* 0x0000000858647819 */ /* 0x000fe200000006ff */
        /* <DEDUP_REMOVED lines=11> */
[----:B------:R-:W-:Y:S01]  /*82f0*/  SHF.L.U32 R97, R89, 0x8, RZ ;  /* 0x0000000859617819 */ /* 0x000fe200000006ff */
        /* <DEDUP_REMOVED lines=13> */
[----:B------:R-:W-:Y:S01]  /*83d0*/  IADD3 R68, PT, PT, R68, 0x1, RZ ;  /* 0x0000000144447810 */ /* 0x000fe20007ffe0ff */
[----:B------:R-:W-:Y:S02]  /*83e0*/  IMAD.MOV.U32 R3, RZ, RZ, R102 ;  /* 0x000000ffff037224 */ /* 0x000fe400078e0066 */
[-C--:B------:R-:W-:Y:S02]  /*83f0*/  IMAD R51, R85, R72.reuse, R51 ;  /* 0x0000004855337224 */ /* 0x080fe400078e0233 */
[----:B------:R-:W-:Y:S01]  /*8400*/  IMAD R48, R3, R72, R48 ;  /* 0x0000004803307224 */ /* 0x000fe200078e0230 */
[----:B------:R-:W-:Y:S01]  /*8410*/  SHF.R.S32.HI R3, RZ, 0x18, R100 ;  /* 0x00000018ff037819 */ /* 0x000fe20000011464 */
[C---:B------:R-:W-:Y:S01]  /*8420*/  IMAD R50, R70.reuse, R54, RZ ;  /* 0x0000003646327224 */ /* 0x040fe200078e02ff */
[----:B------:R-:W-:Y:S01]  /*8430*/  I2IP.S8.S32.SAT R35, R51, R46, RZ ;  /* 0x0000002e33237239 */ /* 0x000fe200000014ff */
[----:B------:R-:W-:Y:S02]  /*8440*/  IMAD R55, R70, R55, RZ ;  /* 0x0000003746377224 */ /* 0x000fe400078e02ff */
[----:B------:R-:W-:Y:S01]  /*8450*/  IMAD R49, R0, R72, R49 ;  /* 0x0000004800317224 */ /* 0x000fe200078e0231 */
[----:B------:R-:W-:Y:S01]  /*8460*/  I2IP.S8.S32.SAT R35, R45, R44, R35 ;  /* 0x0000002c2d237239 */ /* 0x000fe20000001423 */
[----:B------:R-:W-:Y:S01]  /*8470*/  IMAD R52, R70, R56, RZ ;  /* 0x0000003846347224 */ /* 0x000fe200078e02ff */
[----:B------:R-:W-:Y:S01]  /*8480*/  SHF.R.S32.HI R0, RZ, 0x18, R98 ;  /* 0x00000018ff007819 */ /* 0x000fe20000011462 */
[-C--:B------:R-:W-:Y:S01]  /*8490*/  IMAD R50, R3, R72.reuse, R50 ;  /* 0x0000004803327224 */ /* 0x080fe200078e0232 */
[----:B------:R-:W-:Y:S01]  /*84a0*/  SHF.R.S32.HI R3, RZ, 0x18, R97 ;  /* 0x00000018ff037819 */ /* 0x000fe20000011461 */
[----:B------:R-:W-:Y:S01]  /*84b0*/  IMAD R55, R86, R72, R55 ;  /* 0x0000004856377224 */ /* 0x000fe200078e0237 */
[----:B------:R1:W-:Y:S01]  /*84c0*/  STS.128 [R160+0x6200], R32 ;  /* 0x00620020a0007388 */ /* 0x0003e20000000c00 */
[----:B------:R-:W-:Y:S01]  /*84d0*/  IMAD.U32 R95, R90, 0x10000, RZ ;  /* 0x000100005a5f7824 */ /* 0x000fe200078e00ff */
[----:B------:R-:W-:Y:S01]  /*84e0*/  SHF.L.U32 R90, R91, 0x8, RZ ;  /* 0x000000085b5a7819 */ /* 0x000fe200000006ff */
[C---:B------:R-:W-:Y:S01]  /*84f0*/  IMAD R54, R70.reuse, R58, RZ ;  /* 0x0000003a46367224 */ /* 0x040fe200078e02ff */
[----:B------:R-:W-:Y:S01]  /*8500*/  I2IP.S8.S32.SAT R50, R55, R50, RZ ;  /* 0x0000003237327239 */ /* 0x000fe200000014ff */
[----:B------:R-:W-:Y:S01]  /*8510*/  IMAD R52, R5, R72, R52 ;  /* 0x0000004805347224 */ /* 0x000fe200078e0234 */
[----:B------:R-:W-:Y:S01]  /*8520*/  MOV R5, R96 ;  /* 0x0000006000057202 */ /* 0x000fe20000000f00 */
[----:B------:R-:W-:Y:S01]  /*8530*/  IMAD R59, R70, R59, RZ ;  /* 0x0000003b463b7224 */ /* 0x000fe200078e02ff */
[----:B------:R-:W-:Y:S01]  /*8540*/  I2IP.S8.S32.SAT R48, R49, R48, R50 ;  /* 0x0000003031307239 */ /* 0x000fe20000001432 */
[----:B------:R-:W-:Y:S01]  /*8550*/  IMAD R53, R0, R72, R53 ;  /* 0x0000004800357224 */ /* 0x000fe200078e0235 */
[----:B------:R-:W-:Y:S01]  /*8560*/  SHF.R.S32.HI R0, RZ, 0x18, R95 ;  /* 0x00000018ff007819 */ /* 0x000fe2000001145f */
[C---:B------:R-:W-:Y:S02]  /*8570*/  IMAD R56, R70.reuse, R60, RZ ;  /* 0x0000003c46387224 */ /* 0x040fe400078e02ff */
[-C--:B------:R-:W-:Y:S01]  /*8580*/  IMAD R54, R3, R72.reuse, R54 ;  /* 0x0000004803367224 */ /* 0x080fe200078e0236 */
[----:B------:R-:W-:Y:S01]  /*8590*/  SHF.R.S32.HI R3, RZ, 0x18, R94 ;  /* 0x00000018ff037819 */ /* 0x000fe2000001145e */
[----:B------:R-:W-:Y:S02]  /*85a0*/  IMAD R59, R87, R72, R59 ;  /* 0x00000048573b7224 */ /* 0x000fe400078e023b */
[C---:B------:R-:W-:Y:S02]  /*85b0*/  IMAD R58, R70.reuse, R62, RZ ;  /* 0x0000003e463a7224 */ /* 0x040fe400078e02ff */
[----:B------:R-:W-:Y:S01]  /*85c0*/  IMAD R56, R5, R72, R56 ;  /* 0x0000004805387224 */ /* 0x000fe200078e0238 */
[----:B------:R-:W-:Y:S01]  /*85d0*/  I2IP.S8.S32.SAT R54, R59, R54, RZ ;  /* 0x000000363b367239 */ /* 0x000fe200000014ff */
[----:B------:R-:W-:Y:S01]  /*85e0*/  IMAD R63, R70, R63, RZ ;  /* 0x0000003f463f7224 */ /* 0x000fe200078e02ff */
[----:B------:R-:W-:Y:S01]  /*85f0*/  MOV R5, R93 ;  /* 0x0000005d00057202 */ /* 0x000fe20000000f00 */
[----:B------:R-:W-:Y:S01]  /*8600*/  IMAD R57, R0, R72, R57 ;  /* 0x0000004800397224 */ /* 0x000fe200078e0239 */
[----:B------:R-:W-:Y:S01]  /*8610*/  SHF.R.S32.HI R0, RZ, 0x18, R92 ;  /* 0x00000018ff007819 */ /* 0x000fe2000001145c */
[----:B------:R-:W-:Y:S01]  /*8620*/  IMAD R60, R70, R64, RZ ;  /* 0x00000040463c7224 */ /* 0x000fe200078e02ff */
[----:B------:R-:W-:Y:S01]  /*8630*/  I2IP.S8.S32.SAT R49, R53, R52, R54 ;  /* 0x0000003435317239 */ /* 0x000fe20000001436 */
[-C--:B------:R-:W-:Y:S01]  /*8640*/  IMAD R58, R3, R72.reuse, R58 ;  /* 0x00000048033a7224 */ /* 0x080fe200078e023a */
        /* <DEDUP_REMOVED lines=22> */
[----:B------:R-:W-:Y:S02]  /*87b0*/  UIADD3 UR9, UPT, UPT, UR49, 0x40, URZ ;  /* 0x0000004031097890 */ /* 0x000fe4000fffe0ff */
[----:B------:R-:W-:Y:S01]  /*87c0*/  UIADD3 UR8, UPT, UPT, UR44, 0x6200, URZ ;  /* 0x000062002c087890 */ /* 0x000fe2000fffe0ff */
[----:B------:R-:W-:Y:S01]  /*87d0*/  UMOV UR10, UR50 ;  /* 0x00000032000a7c82 */ /* 0x000fe20008000000 */
[----:B------:R-:W-:Y:S01]  /*87e0*/  UMOV UR11, UR36 ;  /* 0x00000024000b7c82 */ /* 0x000fe20008000000 */
[----:B--2---:R-:W-:Y:S04]  /*87f0*/  UIADD3 UR4, UP0, UPT, UR6, 0x680, URZ ;  /* 0x0000068006047890 */ /* 0x004fe8000ff1e0ff */
[----:B------:R-:W-:Y:S09]  /*8800*/  UIADD3.X UR5, UPT, UPT, URZ, UR7, URZ, UP0, !UPT ;  /* 0x00000007ff057290 */ /* 0x000ff200087fe4ff */
[----:B------:R2:W-:Y:S01]  /*8810*/  UTMASTG.3D [UR8], [UR4] ;  /* 0x00000008040073b5 */ /* 0x0005e20008010000 */
[----:B------:R0:W-:Y:S01]  /*8820*/  UTMACMDFLUSH ;  /* 0x00000000000079b7 */ /* 0x0001e20000000000 */
[----:B--2---:R-:W-:Y:S04]  /*8830*/  DEPBAR.LE SB0, 0x1 ;  /* 0x000080400000791a */ /* 0x004fe80000000000 */
.L_x_111:
[----:B------:R-:W-:Y:S05]  /*8840*/  BSYNC.RECONVERGENT B0 ;  /* 0x0000000000007941 */ /* 0x000fea0003800200 */
.L_x_110:
[----:B------:R-:W-:Y:S01]  /*8850*/  R2UR UR4, R147 ;  /* 0x00000000930472ca */ /* 0x000fe200000e0000 */
[----:B------:R-:W-:Y:S01]  /*8860*/  BAR.SYNC.DEFER_BLOCKING 0x1, 0x80 ;  /* 0x0042000000007b1d */ /* 0x000fe20000010000 */
[----:B------:R-:W-:Y:S01]  /*8870*/  ISETP.NE.AND P0, PT, R149, 0x2, PT ;  /* 0x000000029500780c */ /* 0x000fe20003f05270 */
[----:B------:R-:W-:Y:S01]  /*8880*/  UISETP.NE.AND UP0, UPT, UR46, URZ, UPT ;  /* 0x000000ff2e00728c */ /* 0x000fe2000bf05270 */
[----:B------:R-:W-:Y:S01]  /*8890*/  ISETP.NE.AND P1, PT, R68, 0x4, PT ;  /* 0x000000044400780c */ /* 0x000fe20003f25270 */
[----:B------:R-:W-:Y:S01]  /*88a0*/  UIADD3 UR20, UPT, UPT, UR37, UR63, URZ ;  /* 0x0000003f25147290 */ /* 0x000fe2000fffe0ff */
[----:B------:R-:W-:Y:S02]  /*88b0*/  SEL R3, RZ, 0x1, P0 ;  /* 0x00000001ff037807 */ /* 0x000fe40000000000 */
[----:B------:R-:W-:Y:S02]  /*88c0*/  SEL R0, RZ, 0x1, P1 ;  /* 0x00000001ff007807 */ /* 0x000fe40000800000 */
[----:B------:R-:W-:Y:S02]  /*88d0*/  LOP3.LUT R152, R152, R3, RZ, 0x3c, !PT ;  /* 0x0000000398987212 */ /* 0x000fe400078e3cff */
[----:B------:R-:W-:Y:S01]  /*88e0*/  LOP3.LUT R153, R153, R0, RZ, 0x3c, !PT ;  /* 0x0000000099997212 */ /* 0x000fe200078e3cff */
[----:B------:R-:W-:Y:S01]  /*88f0*/  UIADD3 UR16, UPT, UPT, UR38, UR4, URZ ;  /* 0x0000000426107290 */ /* 0x000fe2000fffe0ff */
[----:B------:R-:W-:Y:S02]  /*8900*/  SEL R149, R149, RZ, P0 ;  /* 0x000000ff95957207 */ /* 0x000fe40000000000 */
[----:B------:R-:W-:Y:S01]  /*8910*/  SEL R68, R68, RZ, P1 ;  /* 0x000000ff44447207 */ /* 0x000fe20000800000 */
[----:B------:R-:W-:Y:S01]  /*8920*/  UMOV UR36, UR59 ;  /* 0x0000003b00247c82 */ /* 0x000fe20008000000 */
[----:B------:R-:W-:Y:S07]  /*8930*/  BRA.U UP0, `(.L_x_112) ;  /* 0xffffffc500247547 */ /* 0x000fee000b83ffff */
[----:B------:R-:W-:Y:S05]  /*8940*/  EXIT ;  /* 0x000000000000794d */ /* 0x000fea0003800000 */
.L_x_24:
[----:B--2---:R2:W3:Y:S02]  /*8950*/  SYNCS.PHASECHK.TRANS64.TRYWAIT P0, [R3+URZ+0xf0], R2 ;  /* 0x0000f002030075a7 */ /* 0x0044e400080011ff */
[----:B---3--:R-:W-:Y:S05]  /*8960*/  @!P0 NANOSLEEP.SYNCS 0x989680 ;  /* 0x009896800000895d */ /* 0x008fea0003900000 */
[----:B------:R-:W3:Y:S02]  /*8970*/  @!P0 SYNCS.PHASECHK.TRANS64 P0, [R3+URZ+0xf0], R2 ;  /* 0x0000f002030085a7 */ /* 0x000ee400080010ff */
[----:B---3--:R-:W-:Y:S05]  /*8980*/  @!P0 BRA `(.L_x_24) ;  /* 0xfffffffc00f08947 */ /* 0x008fea000383ffff */
[----:B------:R-:W-:Y:S05]  /*8990*/  BRA `(.L_x_113) ;  /* 0xffffff8c00bc7947 */ /* 0x000fea000383ffff */
.L_x_27:
[----:B-1----:R-:W-:-:S07]  /*89a0*/  MOV R0, UR33 ;  /* 0x0000002100007c02 */ /* 0x002fce0008000f00 */
.L_x_114:
[----:B-1----:R1:W2:Y:S02]  /*89b0*/  SYNCS.PHASECHK.TRANS64.TRYWAIT P0, [R0+URZ+0x28], R3 ;  /* 0x00002803000075a7 */ /* 0x0022a400080011ff */
[----:B--2---:R-:W-:Y:S05]  /*89c0*/  @!P0 NANOSLEEP.SYNCS 0x989680 ;  /* 0x009896800000895d */ /* 0x004fea0003900000 */
[----:B------:R-:W2:Y:S02]  /*89d0*/  @!P0 SYNCS.PHASECHK.TRANS64 P0, [R0+URZ+0x28], R3 ;  /* 0x00002803000085a7 */ /* 0x000ea400080010ff */
[----:B--2---:R-:W-:Y:S05]  /*89e0*/  @!P0 BRA `(.L_x_114) ;  /* 0xfffffffc00f08947 */ /* 0x004fea000383ffff */
[----:B------:R-:W-:Y:S05]  /*89f0*/  BRA `(.L_x_26) ;  /* 0xffffff9000047947 */ /* 0x000fea000383ffff */
.L_x_34:
[----:B-1----:R-:W-:-:S07]  /*8a00*/  MOV R0, UR17 ;  /* 0x0000001100007c02 */ /* 0x002fce0008000f00 */
.L_x_115:
[----:B-1----:R1:W2:Y:S02]  /*8a10*/  SYNCS.PHASECHK.TRANS64.TRYWAIT P0, [R0+URZ+0x28], R3 ;  /* 0x00002803000075a7 */ /* 0x0022a400080011ff */
[----:B--2---:R-:W-:Y:S05]  /*8a20*/  @!P0 NANOSLEEP.SYNCS 0x989680 ;  /* 0x009896800000895d */ /* 0x004fea0003900000 */
[----:B------:R-:W2:Y:S02]  /*8a30*/  @!P0 SYNCS.PHASECHK.TRANS64 P0, [R0+URZ+0x28], R3 ;  /* 0x00002803000085a7 */ /* 0x000ea400080010ff */
[----:B--2---:R-:W-:Y:S05]  /*8a40*/  @!P0 BRA `(.L_x_115) ;  /* 0xfffffffc00f08947 */ /* 0x004fea000383ffff */
[----:B------:R-:W-:Y:S05]  /*8a50*/  BRA `(.L_x_33) ;  /* 0xffffff9000c07947 */ /* 0x000fea000383ffff */
.L_x_39:
[----:B-1----:R1:W2:Y:S02]  /*8a60*/  SYNCS.PHASECHK.TRANS64.TRYWAIT P0, [R3+URZ+0x80], R0 ;  /* 0x00008000030075a7 */ /* 0x0022a400080011ff */
[----:B--2---:R-:W-:Y:S05]  /*8a70*/  @!P0 NANOSLEEP.SYNCS 0x989680 ;  /* 0x009896800000895d */ /* 0x004fea0003900000 */
[----:B------:R-:W2:Y:S02]  /*8a80*/  @!P0 SYNCS.PHASECHK.TRANS64 P0, [R3+URZ+0x80], R0 ;  /* 0x00008000030085a7 */ /* 0x000ea400080010ff */
[----:B--2---:R-:W-:Y:S05]  /*8a90*/  @!P0 BRA `(.L_x_39) ;  /* 0xfffffffc00f08947 */ /* 0x004fea000383ffff */
[----:B------:R-:W-:Y:S05]  /*8aa0*/  BRA `(.L_x_116) ;  /* 0xffffff9400647947 */ /* 0x000fea000383ffff */
.L_x_43:
[----:B-1----:R-:W-:-:S07]  /*8ab0*/  MOV R0, UR4 ;  /* 0x0000000400007c02 */ /* 0x002fce0008000f00 */
.L_x_117:
[----:B-1----:R1:W2:Y:S02]  /*8ac0*/  SYNCS.PHASECHK.TRANS64.TRYWAIT P0, [R0+URZ], R3 ;  /* 0x00000003000075a7 */ /* 0x0022a400080011ff */
[----:B--2---:R-:W-:Y:S05]  /*8ad0*/  @!P0 NANOSLEEP.SYNCS 0x989680 ;  /* 0x009896800000895d */ /* 0x004fea0003900000 */
[----:B------:R-:W2:Y:S02]  /*8ae0*/  @!P0 SYNCS.PHASECHK.TRANS64 P0, [R0+URZ], R3 ;  /* 0x00000003000085a7 */ /* 0x000ea400080010ff */
[----:B--2---:R-:W-:Y:S05]  /*8af0*/  @!P0 BRA `(.L_x_117) ;  /* 0xfffffffc00f08947 */ /* 0x004fea000383ffff */
[----:B------:R-:W-:Y:S05]  /*8b00*/  BRA `(.L_x_118) ;  /* 0xffffff9c000c7947 */ /* 0x000fea000383ffff */
.L_x_44:
[----:B------:R-:W-:-:S07]  /*8b10*/  MOV R0, UR5 ;  /* 0x0000000500007c02 */ /* 0x000fce0008000f00 */
.L_x_119:
[----:B-1----:R1:W2:Y:S02]  /*8b20*/  SYNCS.PHASECHK.TRANS64.TRYWAIT P0, [R0+URZ], R3 ;  /* 0x00000003000075a7 */ /* 0x0022a400080011ff */
[----:B--2---:R-:W-:Y:S05]  /*8b30*/  @!P0 NANOSLEEP.SYNCS 0x989680 ;  /* 0x009896800000895d */ /* 0x004fea0003900000 */
[----:B------:R-:W2:Y:S02]  /*8b40*/  @!P0 SYNCS.PHASECHK.TRANS64 P0, [R0+URZ], R3 ;  /* 0x00000003000085a7 */ /* 0x000ea400080010ff */
[----:B--2---:R-:W-:Y:S05]  /*8b50*/  @!P0 BRA `(.L_x_119) ;  /* 0xfffffffc00f08947 */ /* 0x004fea000383ffff */
[----:B------:R-:W-:Y:S05]  /*8b60*/  BRA `(.L_x_120) ;  /* 0xffffff9c00187947 */ /* 0x000fea000383ffff */
.L_x_45:
[----:B------:R-:W-:-:S07]  /*8b70*/  MOV R0, UR5 ;  /* 0x0000000500007c02 */ /* 0x000fce0008000f00 */
.L_x_121:
[----:B-1----:R1:W2:Y:S02]  /*8b80*/  SYNCS.PHASECHK.TRANS64.TRYWAIT P0, [R0+URZ], R3 ;  /* 0x00000003000075a7 */ /* 0x0022a400080011ff */
[----:B--2---:R-:W-:Y:S05]  /*8b90*/  @!P0 NANOSLEEP.SYNCS 0x989680 ;  /* 0x009896800000895d */ /* 0x004fea0003900000 */
[----:B------:R-:W2:Y:S02]  /*8ba0*/  @!P0 SYNCS.PHASECHK.TRANS64 P0, [R0+URZ], R3 ;  /* 0x00000003000085a7 */ /* 0x000ea400080010ff */
[----:B--2---:R-:W-:Y:S05]  /*8bb0*/  @!P0 BRA `(.L_x_121) ;  /* 0xfffffffc00f08947 */ /* 0x004fea000383ffff */
[----:B------:R-:W-:Y:S05]  /*8bc0*/  BRA `(.L_x_122) ;  /* 0xffffff9c00247947 */ /* 0x000fea000383ffff */
.L_x_46:
[----:B------:R-:W-:-:S07]  /*8bd0*/  MOV R0, UR5 ;  /* 0x0000000500007c02 */ /* 0x000fce0008000f00 */
.L_x_123:
[----:B-1----:R1:W2:Y:S02]  /*8be0*/  SYNCS.PHASECHK.TRANS64.TRYWAIT P0, [R0+URZ], R3 ;  /* 0x00000003000075a7 */ /* 0x0022a400080011ff */
[----:B--2---:R-:W-:Y:S05]  /*8bf0*/  @!P0 NANOSLEEP.SYNCS 0x989680 ;  /* 0x009896800000895d */ /* 0x004fea0003900000 */
[----:B------:R-:W2:Y:S02]  /*8c00*/  @!P0 SYNCS.PHASECHK.TRANS64 P0, [R0+URZ], R3 ;  /* 0x00000003000085a7 */ /* 0x000ea400080010ff */
[----:B--2---:R-:W-:Y:S05]  /*8c10*/  @!P0 BRA `(.L_x_123) ;  /* 0xfffffffc00f08947 */ /* 0x004fea000383ffff */
[----:B------:R-:W-:Y:S05]  /*8c20*/  BRA `(.L_x_124) ;  /* 0xffffff9c00307947 */ /* 0x000fea000383ffff */
.L_x_49:
[----:B-1----:R1:W2:Y:S02]  /*8c30*/  SYNCS.PHASECHK.TRANS64.TRYWAIT P0, [R2+URZ+0xe0], R5 ;  /* 0x0000e005020075a7 */ /* 0x0022a400080011ff */
[----:B--2---:R-:W-:Y:S05]  /*8c40*/  @!P0 NANOSLEEP.SYNCS 0x989680 ;  /* 0x009896800000895d */ /* 0x004fea0003900000 */
[----:B------:R-:W2:Y:S02]  /*8c50*/  @!P0 SYNCS.PHASECHK.TRANS64 P0, [R2+URZ+0xe0], R5 ;  /* 0x0000e005020085a7 */ /* 0x000ea400080010ff */
[----:B--2---:R-:W-:Y:S05]  /*8c60*/  @!P0 BRA `(.L_x_49) ;  /* 0xfffffffc00f08947 */ /* 0x004fea000383ffff */
[----:B------:R-:W-:Y:S05]  /*8c70*/  BRA `(.L_x_125) ;  /* 0xffffff9c008c7947 */ /* 0x000fea000383ffff */
.L_x_50:
[----:B------:R-:W-:-:S07]  /*8c80*/  MOV R2, UR4 ;  /* 0x0000000400027c02 */ /* 0x000fce0008000f00 */
.L_x_126:
[----:B-1----:R1:W2:Y:S02]  /*8c90*/  SYNCS.PHASECHK.TRANS64.TRYWAIT P0, [R2+URZ+0x90], R5 ;  /* 0x00009005020075a7 */ /* 0x0022a400080011ff */
[----:B--2---:R-:W-:Y:S05]  /*8ca0*/  @!P0 NANOSLEEP.SYNCS 0x989680 ;  /* 0x009896800000895d */ /* 0x004fea0003900000 */
[----:B------:R-:W2:Y:S02]  /*8cb0*/  @!P0 SYNCS.PHASECHK.TRANS64 P0, [R2+URZ+0x90], R5 ;  /* 0x00009005020085a7 */ /* 0x000ea400080010ff */
[----:B--2---:R-:W-:Y:S05]  /*8cc0*/  @!P0 BRA `(.L_x_126) ;  /* 0xfffffffc00f08947 */ /* 0x004fea000383ffff */
[----:B------:R-:W-:Y:S05]  /*8cd0*/  BRA `(.L_x_127) ;  /* 0xffffff9c009c7947 */ /* 0x000fea000383ffff */
.L_x_51:
[----:B-1----:R1:W2:Y:S02]  /*8ce0*/  SYNCS.PHASECHK.TRANS64.TRYWAIT P1, [R2+URZ+0x80], R5 ;  /* 0x00008005020075a7 */ /* 0x0022a400080211ff */
[----:B--2---:R-:W-:Y:S05]  /*8cf0*/  @!P1 NANOSLEEP.SYNCS 0x989680 ;  /* 0x009896800000995d */ /* 0x004fea0003900000 */
[----:B------:R-:W2:Y:S02]  /*8d00*/  @!P1 SYNCS.PHASECHK.TRANS64 P1, [R2+URZ+0x80], R5 ;  /* 0x00008005020095a7 */ /* 0x000ea400080210ff */
[----:B--2---:R-:W-:Y:S05]  /*8d10*/  @!P1 BRA `(.L_x_51) ;  /* 0xfffffffc00f09947 */ /* 0x004fea000383ffff */
[----:B------:R-:W-:Y:S05]  /*8d20*/  BRA `(.L_x_128) ;  /* 0xffffff9c00cc7947 */ /* 0x000fea000383ffff */
.L_x_54:
[----:B------:R-:W-:-:S07]  /*8d30*/  MOV R0, UR4 ;  /* 0x0000000400007c02 */ /* 0x000fce0008000f00 */
.L_x_129:
[----:B-1----:R1:W2:Y:S02]  /*8d40*/  SYNCS.PHASECHK.TRANS64.TRYWAIT P0, [R0+URZ+0x90], R3 ;  /* 0x00009003000075a7 */ /* 0x0022a400080011ff */
[----:B--2---:R-:W-:Y:S05]  /*8d50*/  @!P0 NANOSLEEP.SYNCS 0x989680 ;  /* 0x009896800000895d */ /* 0x004fea0003900000 */
[----:B------:R-:W2:Y:S02]  /*8d60*/  @!P0 SYNCS.PHASECHK.TRANS64 P0, [R0+URZ+0x90], R3 ;  /* 0x00009003000085a7 */ /* 0x000ea400080010ff */
[----:B--2---:R-:W-:Y:S05]  /*8d70*/  @!P0 BRA `(.L_x_129) ;  /* 0xfffffffc00f08947 */ /* 0x004fea000383ffff */
[----:B------:R-:W-:Y:S05]  /*8d80*/  BRA `(.L_x_53) ;  /* 0xffffffa000207947 */ /* 0x000fea000383ffff */
.L_x_61:
[----:B-1----:R1:W2:Y:S02]  /*8d90*/  SYNCS.PHASECHK.TRANS64.TRYWAIT P1, [R0+URZ+0x80], R5 ;  /* 0x00008005000075a7 */ /* 0x0022a400080211ff */
[----:B--2---:R-:W-:Y:S05]  /*8da0*/  @!P1 NANOSLEEP.SYNCS 0x989680 ;  /* 0x009896800000995d */ /* 0x004fea0003900000 */
[----:B------:R-:W2:Y:S02]  /*8db0*/  @!P1 SYNCS.PHASECHK.TRANS64 P1, [R0+URZ+0x80], R5 ;  /* 0x00008005000095a7 */ /* 0x000ea400080210ff */
[----:B--2---:R-:W-:Y:S05]  /*8dc0*/  @!P1 BRA `(.L_x_61) ;  /* 0xfffffffc00f09947 */ /* 0x004fea000383ffff */
[----:B------:R-:W-:Y:S05]  /*8dd0*/  BRA `(.L_x_130) ;  /* 0xffffffa400847947 */ /* 0x000fea000383ffff */
.L_x_62:
[----:B------:R-:W-:-:S07]  /*8de0*/  MOV R3, UR22 ;  /* 0x0000001600037c02 */ /* 0x000fce0008000f00 */
.L_x_131:
[----:B-1----:R1:W2:Y:S02]  /*8df0*/  SYNCS.PHASECHK.TRANS64.TRYWAIT P0, [R3+URZ+0xc0], R0 ;  /* 0x0000c000030075a7 */ /* 0x0022a400080011ff */
[----:B--2---:R-:W-:Y:S05]  /*8e00*/  @!P0 NANOSLEEP.SYNCS 0x989680 ;  /* 0x009896800000895d */ /* 0x004fea0003900000 */
[----:B------:R-:W2:Y:S02]  /*8e10*/  @!P0 SYNCS.PHASECHK.TRANS64 P0, [R3+URZ+0xc0], R0 ;  /* 0x0000c000030085a7 */ /* 0x000ea400080010ff */
[----:B--2---:R-:W-:Y:S05]  /*8e20*/  @!P0 BRA `(.L_x_131) ;  /* 0xfffffffc00f08947 */ /* 0x004fea000383ffff */
[----:B------:R-:W-:Y:S05]  /*8e30*/  BRA `(.L_x_132) ;  /* 0xffffffa400bc7947 */ /* 0x000fea000383ffff */
.L_x_65:
[----:B------:R-:W-:Y:S07]  /*8e40*/  MOV R0, UR5 ;  /* 0x0000000500007c02 */ /* 0x000fee0008000f00 */
.L_x_133:
[----:B-1----:R1:W2:Y:S02]  /*8e50*/  SYNCS.PHASECHK.TRANS64.TRYWAIT P0, [R0+URZ], R3 ;  /* 0x00000003000075a7 */ /* 0x0022a400080011ff */
[----:B--2---:R-:W-:Y:S05]  /*8e60*/  @!P0 NANOSLEEP.SYNCS 0x989680 ;  /* 0x009896800000895d */ /* 0x004fea0003900000 */
[----:B------:R-:W2:Y:S02]  /*8e70*/  @!P0 SYNCS.PHASECHK.TRANS64 P0, [R0+URZ], R3 ;  /* 0x00000003000085a7 */ /* 0x000ea400080010ff */
[----:B--2---:R-:W-:Y:S05]  /*8e80*/  @!P0 BRA `(.L_x_133) ;  /* 0xfffffffc00f08947 */ /* 0x004fea000383ffff */
[----:B------:R-:W-:Y:S05]  /*8e90*/  BRA `(.L_x_64) ;  /* 0xffffffa400d87947 */ /* 0x000fea000383ffff */
.L_x_68:
[----:B------:R-:W-:-:S07]  /*8ea0*/  MOV R0, UR4 ;  /* 0x0000000400007c02 */ /* 0x000fce0008000f00 */
.L_x_134:
[----:B--2---:R2:W4:Y:S02]  /*8eb0*/  SYNCS.PHASECHK.TRANS64.TRYWAIT P0, [R0+URZ], R3 ;  /* 0x00000003000075a7 */ /* 0x00452400080011ff */
[----:B----4-:R-:W-:Y:S05]  /*8ec0*/  @!P0 NANOSLEEP.SYNCS 0x989680 ;  /* 0x009896800000895d */ /* 0x010fea0003900000 */
[----:B------:R-:W4:Y:S02]  /*8ed0*/  @!P0 SYNCS.PHASECHK.TRANS64 P0, [R0+URZ], R3 ;  /* 0x00000003000085a7 */ /* 0x000f2400080010ff */
[----:B----4-:R-:W-:Y:S05]  /*8ee0*/  @!P0 BRA `(.L_x_134) ;  /* 0xfffffffc00f08947 */ /* 0x010fea000383ffff */
[----:B------:R-:W-:Y:S05]  /*8ef0*/  BRA `(.L_x_135) ;  /* 0xffffffa8008c7947 */ /* 0x000fea000383ffff */
.L_x_69:
[----:B------:R-:W-:-:S07]  /*8f00*/  MOV R0, UR5 ;  /* 0x0000000500007c02 */ /* 0x000fce0008000f00 */
.L_x_136:
[----:B-1----:R1:W2:Y:S02]  /*8f10*/  SYNCS.PHASECHK.TRANS64.TRYWAIT P0, [R0+URZ], R3 ;  /* 0x00000003000075a7 */ /* 0x0022a400080011ff */
[----:B--2---:R-:W-:Y:S05]  /*8f20*/  @!P0 NANOSLEEP.SYNCS 0x989680 ;  /* 0x009896800000895d */ /* 0x004fea0003900000 */
[----:B------:R-:W2:Y:S02]  /*8f30*/  @!P0 SYNCS.PHASECHK.TRANS64 P0, [R0+URZ], R3 ;  /* 0x00000003000085a7 */ /* 0x000ea400080010ff */
[----:B--2---:R-:W-:Y:S05]  /*8f40*/  @!P0 BRA `(.L_x_136) ;  /* 0xfffffffc00f08947 */ /* 0x004fea000383ffff */
[----:B------:R-:W-:Y:S05]  /*8f50*/  BRA `(.L_x_137) ;  /* 0xffffffa800987947 */ /* 0x000fea000383ffff */
.L_x_70:
[----:B------:R-:W-:-:S07]  /*8f60*/  MOV R0, UR5 ;  /* 0x0000000500007c02 */ /* 0x000fce0008000f00 */
.L_x_138:
[----:B-1----:R1:W2:Y:S02]  /*8f70*/  SYNCS.PHASECHK.TRANS64.TRYWAIT P0, [R0+URZ], R3 ;  /* 0x00000003000075a7 */ /* 0x0022a400080011ff */
[----:B--2---:R-:W-:Y:S05]  /*8f80*/  @!P0 NANOSLEEP.SYNCS 0x989680 ;  /* 0x009896800000895d */ /* 0x004fea0003900000 */
[----:B------:R-:W2:Y:S02]  /*8f90*/  @!P0 SYNCS.PHASECHK.TRANS64 P0, [R0+URZ], R3 ;  /* 0x00000003000085a7 */ /* 0x000ea400080010ff */
[----:B--2---:R-:W-:Y:S05]  /*8fa0*/  @!P0 BRA `(.L_x_138) ;  /* 0xfffffffc00f08947 */ /* 0x004fea000383ffff */
[----:B------:R-:W-:Y:S05]  /*8fb0*/  BRA `(.L_x_139) ;  /* 0xffffffa800a47947 */ /* 0x000fea000383ffff */
.L_x_71:
[----:B------:R-:W-:-:S07]  /*8fc0*/  MOV R0, UR4 ;  /* 0x0000000400007c02 */ /* 0x000fce0008000f00 */
.L_x_140:
[----:B-1----:R1:W2:Y:S02]  /*8fd0*/  SYNCS.PHASECHK.TRANS64.TRYWAIT P0, [R0+URZ], R3 ;  /* 0x00000003000075a7 */ /* 0x0022a400080011ff */
[----:B--2---:R-:W-:Y:S05]  /*8fe0*/  @!P0 NANOSLEEP.SYNCS 0x989680 ;  /* 0x009896800000895d */ /* 0x004fea0003900000 */
[----:B------:R-:W2:Y:S02]  /*8ff0*/  @!P0 SYNCS.PHASECHK.TRANS64 P0, [R0+URZ], R3 ;  /* 0x00000003000085a7 */ /* 0x000ea400080010ff */
[----:B--2---:R-:W-:Y:S05]  /*9000*/  @!P0 BRA `(.L_x_140) ;  /* 0xfffffffc00f08947 */ /* 0x004fea000383ffff */
[----:B------:R-:W-:Y:S05]  /*9010*/  BRA `(.L_x_141) ;  /* 0xffffffa800b07947 */ /* 0x000fea000383ffff */
.L_x_76:
[----:B--2---:R2:W3:Y:S02]  /*9020*/  SYNCS.PHASECHK.TRANS64.TRYWAIT P0, [R12+URZ+0x80], R9 ;  /* 0x000080090c0075a7 */ /* 0x0044e400080011ff */
[----:B---3--:R-:W-:Y:S05]  /*9030*/  @!P0 NANOSLEEP.SYNCS 0x989680 ;  /* 0x009896800000895d */ /* 0x008fea0003900000 */
[----:B------:R-:W3:Y:S02]  /*9040*/  @!P0 SYNCS.PHASECHK.TRANS64 P0, [R12+URZ+0x80], R9 ;  /* 0x000080090c0085a7 */ /* 0x000ee400080010ff */
[----:B---3--:R-:W-:Y:S05]  /*9050*/  @!P0 BRA `(.L_x_76) ;  /* 0xfffffffc00f08947 */ /* 0x008fea000383ffff */
[----:B------:R-:W-:Y:S05]  /*9060*/  BRA `(.L_x_142) ;  /* 0xffffffac00c87947 */ /* 0x000fea000383ffff */
.L_x_79:
[----:B------:R-:W-:Y:S07]  /*9070*/  MOV R0, UR21 ;  /* 0x0000001500007c02 */ /* 0x000fee0008000f00 */
.L_x_143:
[----:B--2---:R2:W3:Y:S02]  /*9080*/  SYNCS.PHASECHK.TRANS64.TRYWAIT P2, [R0+URZ+0x78], R11 ;  /* 0x0000780b000075a7 */ /* 0x0044e400080411ff */
[----:B---3--:R-:W-:Y:S05]  /*9090*/  @!P2 NANOSLEEP.SYNCS 0x989680 ;  /* 0x009896800000a95d */ /* 0x008fea0003900000 */
[----:B------:R-:W3:Y:S02]  /*90a0*/  @!P2 SYNCS.PHASECHK.TRANS64 P2, [R0+URZ+0x78], R11 ;  /* 0x0000780b0000a5a7 */ /* 0x000ee400080410ff */
[----:B---3--:R-:W-:Y:S05]  /*90b0*/  @!P2 BRA `(.L_x_143) ;  /* 0xfffffffc00f0a947 */ /* 0x008fea000383ffff */
[----:B------:R-:W-:Y:S05]  /*90c0*/  BRA `(.L_x_78) ;  /* 0xffffffb400307947 */ /* 0x000fea000383ffff */
.L_x_82:
[----:B--2---:R-:W-:Y:S07]  /*90d0*/  MOV R0, UR21 ;  /* 0x0000001500007c02 */ /* 0x004fee0008000f00 */
.L_x_144:
[----:B--2---:R2:W3:Y:S02]  /*90e0*/  SYNCS.PHASECHK.TRANS64.TRYWAIT P0, [R0+URZ+0x60], R9 ;  /* 0x00006009000075a7 */ /* 0x0044e400080011ff */
[----:B---3--:R-:W-:Y:S05]  /*90f0*/  @!P0 NANOSLEEP.SYNCS 0x989680 ;  /* 0x009896800000895d */ /* 0x008fea0003900000 */
[----:B------:R-:W3:Y:S02]  /*9100*/  @!P0 SYNCS.PHASECHK.TRANS64 P0, [R0+URZ+0x60], R9 ;  /* 0x00006009000085a7 */ /* 0x000ee400080010ff */
[----:B---3--:R-:W-:Y:S05]  /*9110*/  @!P0 BRA `(.L_x_144) ;  /* 0xfffffffc00f08947 */ /* 0x008fea000383ffff */
[----:B------:R-:W-:Y:S05]  /*9120*/  BRA `(.L_x_145) ;  /* 0xffffffb4008c7947 */ /* 0x000fea000383ffff */
.L_x_83:
[----:B------:R-:W-:Y:S07]  /*9130*/  MOV R0, UR21 ;  /* 0x0000001500007c02 */ /* 0x000fee0008000f00 */
.L_x_146:
[----:B--2---:R2:W3:Y:S02]  /*9140*/  SYNCS.PHASECHK.TRANS64.TRYWAIT P0, [R0+URZ+0x68], R9 ;  /* 0x00006809000075a7 */ /* 0x0044e400080011ff */
[----:B---3--:R-:W-:Y:S05]  /*9150*/  @!P0 NANOSLEEP.SYNCS 0x989680 ;  /* 0x009896800000895d */ /* 0x008fea0003900000 */
[----:B------:R-:W3:Y:S02]  /*9160*/  @!P0 SYNCS.PHASECHK.TRANS64 P0, [R0+URZ+0x68], R9 ;  /* 0x00006809000085a7 */ /* 0x000ee400080010ff */
[----:B---3--:R-:W-:Y:S05]  /*9170*/  @!P0 BRA `(.L_x_146) ;  /* 0xfffffffc00f08947 */ /* 0x008fea000383ffff */
[----:B------:R-:W-:Y:S05]  /*9180*/  BRA `(.L_x_147) ;  /* 0xffffffb400c87947 */ /* 0x000fea000383ffff */
.L_x_85:
[----:B------:R-:W-:-:S07]  /*9190*/  MOV R0, UR21 ;  /* 0x0000001500007c02 */ /* 0x000fce0008000f00 */
.L_x_148:
[----:B---3--:R3:W4:Y:S02]  /*91a0*/  SYNCS.PHASECHK.TRANS64.TRYWAIT P0, [R0+URZ+0x60], R3 ;  /* 0x00006003000075a7 */ /* 0x00872400080011ff */
[----:B----4-:R-:W-:Y:S05]  /*91b0*/  @!P0 NANOSLEEP.SYNCS 0x989680 ;  /* 0x009896800000895d */ /* 0x010fea0003900000 */
[----:B------:R-:W4:Y:S02]  /*91c0*/  @!P0 SYNCS.PHASECHK.TRANS64 P0, [R0+URZ+0x60], R3 ;  /* 0x00006003000085a7 */ /* 0x000f2400080010ff */
[----:B----4-:R-:W-:Y:S05]  /*91d0*/  @!P0 BRA `(.L_x_148) ;  /* 0xfffffffc00f08947 */ /* 0x010fea000383ffff */
[----:B------:R-:W-:Y:S05]  /*91e0*/  BRA `(.L_x_149) ;  /* 0xffffffb8003c7947 */ /* 0x000fea000383ffff */
.L_x_87:
[----:B-1----:R1:W2:Y:S02]  /*91f0*/  SYNCS.PHASECHK.TRANS64.TRYWAIT P0, [R3+URZ+0x80], R0 ;  /* 0x00008000030075a7 */ /* 0x0022a400080011ff */
[----:B--2---:R-:W-:Y:S05]  /*9200*/  @!P0 NANOSLEEP.SYNCS 0x989680 ;  /* 0x009896800000895d */ /* 0x004fea0003900000 */
[----:B------:R-:W2:Y:S02]  /*9210*/  @!P0 SYNCS.PHASECHK.TRANS64 P0, [R3+URZ+0x80], R0 ;  /* 0x00008000030085a7 */ /* 0x000ea400080010ff */
[----:B--2---:R-:W-:Y:S05]  /*9220*/  @!P0 BRA `(.L_x_87) ;  /* 0xfffffffc00f08947 */ /* 0x004fea000383ffff */
[----:B------:R-:W-:Y:S05]  /*9230*/  BRA `(.L_x_150) ;  /* 0xffffffb800f87947 */ /* 0x000fea000383ffff */
.L_x_98:
[----:B-1----:R1:W2:Y:S02]  /*9240*/  SYNCS.PHASECHK.TRANS64.TRYWAIT P1, [R3+URZ+0x50], R0 ;  /* 0x00005000030075a7 */ /* 0x0022a400080211ff */
[----:B--2---:R-:W-:Y:S05]  /*9250*/  @!P1 NANOSLEEP.SYNCS 0x989680 ;  /* 0x009896800000995d */ /* 0x004fea0003900000 */
[----:B------:R-:W2:Y:S02]  /*9260*/  @!P1 SYNCS.PHASECHK.TRANS64 P1, [R3+URZ+0x50], R0 ;  /* 0x00005000030095a7 */ /* 0x000ea400080210ff */
[----:B--2---:R-:W-:Y:S05]  /*9270*/  @!P1 BRA `(.L_x_98) ;  /* 0xfffffffc00f09947 */ /* 0x004fea000383ffff */
[----:B------:R-:W-:Y:S05]  /*9280*/  BRA `(.L_x_97) ;  /* 0xffffffc800787947 */ /* 0x000fea000383ffff */
.L_x_100:
[----:B----4-:R4:W1:Y:S02]  /*9290*/  SYNCS.PHASECHK.TRANS64.TRYWAIT P0, [R78+URZ+0xa0], R5 ;  /* 0x0000a0054e0075a7 */ /* 0x01086400080011ff */
[----:B-1----:R-:W-:Y:S05]  /*92a0*/  @!P0 NANOSLEEP.SYNCS 0x989680 ;  /* 0x009896800000895d */ /* 0x002fea0003900000 */
[----:B------:R-:W1:Y:S02]  /*92b0*/  @!P0 SYNCS.PHASECHK.TRANS64 P0, [R78+URZ+0xa0], R5 ;  /* 0x0000a0054e0085a7 */ /* 0x000e6400080010ff */
[----:B-1----:R-:W-:Y:S05]  /*92c0*/  @!P0 BRA `(.L_x_100) ;  /* 0xfffffffc00f08947 */ /* 0x002fea000383ffff */
[----:B------:R-:W-:Y:S05]  /*92d0*/  BRA `(.L_x_99) ;  /* 0xffffffc800d47947 */ /* 0x000fea000383ffff */
.L_x_108:
[----:B--2---:R2:W3:Y:S02]  /*92e0*/  SYNCS.PHASECHK.TRANS64.TRYWAIT P0, [R111+URZ+0x50], R0 ;  /* 0x000050006f0075a7 */ /* 0x0044e400080011ff */
[----:B---3--:R-:W-:Y:S05]  /*92f0*/  @!P0 NANOSLEEP.SYNCS 0x989680 ;  /* 0x009896800000895d */ /* 0x008fea0003900000 */
[----:B------:R-:W3:Y:S02]  /*9300*/  @!P0 SYNCS.PHASECHK.TRANS64 P0, [R111+URZ+0x50], R0 ;  /* 0x000050006f0085a7 */ /* 0x000ee400080010ff */
[----:B---3--:R-:W-:Y:S05]  /*9310*/  @!P0 BRA `(.L_x_108) ;  /* 0xfffffffc00f08947 */ /* 0x008fea000383ffff */
[----:B------:R-:W-:Y:S05]  /*9320*/  BRA `(.L_x_107) ;  /* 0xffffffdc00d87947 */ /* 0x000fea000383ffff */
        .weak           $__internal_0_$__cuda_sm10x_tcgen05_guardrail_trap_col_being_dealloced_not_returned_by_alloc
        .type           $__internal_0_$__cuda_sm10x_tcgen05_guardrail_trap_col_being_dealloced_not_returned_by_alloc,@function
        .size           $__internal_0_$__cuda_sm10x_tcgen05_guardrail_trap_col_being_dealloced_not_returned_by_alloc,($__internal_1_$__cuda_sm10x_tcgen05_guardrail_trap_phase_invalid_during_alloc - $__internal_0_$__cuda_sm10x_tcgen05_guardrail_trap_col_being_dealloced_not_returned_by_alloc)
$__internal_0_$__cuda_sm10x_tcgen05_guardrail_trap_col_being_dealloced_not_returned_by_alloc:
[----:B------:R-:W-:Y:S05]  /*9330*/  BPT.TRAP 0x1 ;  /* 0x000000040000795c */ /* 0x000fea0000300000 */
[----:B------:R-:W-:-:S04]  /*9340*/  HFMA2 R3, -RZ, RZ, 0, 0 ;  /* 0x00000000ff037431 */ /* 0x000fc800000001ff */
[----:B------:R-:W-:Y:S05]  /*9350*/  RET.REL.NODEC R2 `(_ZN7cutlass13device_kernelINS_4gemm6kernel13GemmUniversalIN4cute5tupleIJiiiiEEENS1_10collective13CollectiveMmaINS1_35MainloopSm100TmaUmmaWarpSpecializedILi5ELi2ELi4ENS5_IJNS4_1CILi1EEENSA_ILi2EEESB_EEEEENS5_IJNSA_ILi128EEESF_NSA_ILi64EEEEEEaNS5_IJlSB_lEEEaSI_NS4_8TiledMMAINS4_8MMA_AtomIJNS4_15SM100_MMA_S8_SSIaaiLi128ELi128ELNS4_4UMMA5MajorE0ELSN_0ELNSM_8SaturateE0EEEEEENS4_6LayoutINS5_IJSB_SB_SB_EEENS5_IJNSA_ILi0EEEST_ST_EEEEENS5_IJNS4_10UnderscoreESW_SW_EEEEENS4_23SM90_TMA_LOAD_MULTICASTENS4_14ComposedLayoutINS4_7SwizzleILi2ELi4ELi3EEENS4_18smem_ptr_flag_bitsILi8EEENSR_INS5_IJNSA_ILi8EEESG_EEENS5_IJSG_SB_EEEEEEEvNS4_8identityENS4_13SM90_TMA_LOADES19_vS1A_EENS_8epilogue10collective18CollectiveEpilogueINS1D_23Sm100TmaWarpSpecializedILi2ELi2ELi64ELb0ELb0EEEJSH_NS5_IJNSR_ISF_SB_EENSR_ISG_SB_EEEEEaSI_aSI_NS1D_6fusion15FusionCallbacksIS1H_NS1L_17LinearCombinationIaiaiLNS_15FloatRoundStyleE2EEESH_S1K_JEEENS4_5SM1004TMEM4LOAD26SM100_TMEM_LOAD_32dp32b64xES1B_S19_NS4_39AutoVectorizingCopyWithAssumedAlignmentILi128EEENS4_14SM90_TMA_STOREES19_S1W_S1W_EEEvvEEEEvNT_6ParamsE) ;  /* 0xffffff6c02287950 */ /* 0x000fea0003c3ffff */
        .weak           $__internal_1_$__cuda_sm10x_tcgen05_guardrail_trap_phase_invalid_during_alloc
        .type           $__internal_1_$__cuda_sm10x_tcgen05_guardrail_trap_phase_invalid_during_alloc,@function
        .size           $__internal_1_$__cuda_sm10x_tcgen05_guardrail_trap_phase_invalid_during_alloc,($__internal_2_$__cuda_sm10x_tcgen05_guardrail_trap_unallocated_columns_being_dealloced - $__internal_1_$__cuda_sm10x_tcgen05_guardrail_trap_phase_invalid_during_alloc)
$__internal_1_$__cuda_sm10x_tcgen05_guardrail_trap_phase_invalid_during_alloc:
[----:B------:R-:W-:Y:S05]  /*9360*/  BPT.TRAP 0x1 ;  /* 0x000000040000795c */ /* 0x000fea0000300000 */
[----:B------:R-:W-:-:S04]  /*9370*/  MOV R5, 0x0 ;  /* 0x0000000000057802 */ /* 0x000fc80000000f00 */
[----:B------:R-:W-:Y:S05]  /*9380*/  RET.REL.NODEC R4 `(_ZN7cutlass13device_kernelINS_4gemm6kernel13GemmUniversalIN4cute5tupleIJiiiiEEENS1_10collective13CollectiveMmaINS1_35MainloopSm100TmaUmmaWarpSpecializedILi5ELi2ELi4ENS5_IJNS4_1CILi1EEENSA_ILi2EEESB_EEEEENS5_IJNSA_ILi128EEESF_NSA_ILi64EEEEEEaNS5_IJlSB_lEEEaSI_NS4_8TiledMMAINS4_8MMA_AtomIJNS4_15SM100_MMA_S8_SSIaaiLi128ELi128ELNS4_4UMMA5MajorE0ELSN_0ELNSM_8SaturateE0EEEEEENS4_6LayoutINS5_IJSB_SB_SB_EEENS5_IJNSA_ILi0EEEST_ST_EEEEENS5_IJNS4_10UnderscoreESW_SW_EEEEENS4_23SM90_TMA_LOAD_MULTICASTENS4_14ComposedLayoutINS4_7SwizzleILi2ELi4ELi3EEENS4_18smem_ptr_flag_bitsILi8EEENSR_INS5_IJNSA_ILi8EEESG_EEENS5_IJSG_SB_EEEEEEEvNS4_8identityENS4_13SM90_TMA_LOADES19_vS1A_EENS_8epilogue10collective18CollectiveEpilogueINS1D_23Sm100TmaWarpSpecializedILi2ELi2ELi64ELb0ELb0EEEJSH_NS5_IJNSR_ISF_SB_EENSR_ISG_SB_EEEEEaSI_aSI_NS1D_6fusion15FusionCallbacksIS1H_NS1L_17LinearCombinationIaiaiLNS_15FloatRoundStyleE2EEESH_S1K_JEEENS4_5SM1004TMEM4LOAD26SM100_TMEM_LOAD_32dp32b64xES1B_S19_NS4_39AutoVectorizingCopyWithAssumedAlignmentILi128EEENS4_14SM90_TMA_STOREES19_S1W_S1W_EEEvvEEEEvNT_6ParamsE) ;  /* 0xffffff6c041c7950 */ /* 0x000fea0003c3ffff */
        .weak           $__internal_2_$__cuda_sm10x_tcgen05_guardrail_trap_unallocated_columns_being_dealloced
        .type           $__internal_2_$__cuda_sm10x_tcgen05_guardrail_trap_unallocated_columns_being_dealloced,@function
        .size           $__internal_2_$__cuda_sm10x_tcgen05_guardrail_trap_unallocated_columns_being_dealloced,(.L_x_152 - $__internal_2_$__cuda_sm10x_tcgen05_guardrail_trap_unallocated_columns_being_dealloced)
$__internal_2_$__cuda_sm10x_tcgen05_guardrail_trap_unallocated_columns_being_dealloced:
[----:B------:R-:W-:Y:S05]  /*9390*/  BPT.TRAP 0x1 ;  /* 0x000000040000795c */ /* 0x000fea0000300000 */
[----:B------:R-:W-:-:S04]  /*93a0*/  HFMA2 R3, -RZ, RZ, 0, 0 ;  /* 0x00000000ff037431 */ /* 0x000fc800000001ff */
[----:B------:R-:W-:Y:S05]  /*93b0*/  RET.REL.NODEC R2 `(_ZN7cutlass13device_kernelINS_4gemm6kernel13GemmUniversalIN4cute5tupleIJiiiiEEENS1_10collective13CollectiveMmaINS1_35MainloopSm100TmaUmmaWarpSpecializedILi5ELi2ELi4ENS5_IJNS4_1CILi1EEENSA_ILi2EEESB_EEEEENS5_IJNSA_ILi128EEESF_NSA_ILi64EEEEEEaNS5_IJlSB_lEEEaSI_NS4_8TiledMMAINS4_8MMA_AtomIJNS4_15SM100_MMA_S8_SSIaaiLi128ELi128ELNS4_4UMMA5MajorE0ELSN_0ELNSM_8SaturateE0EEEEEENS4_6LayoutINS5_IJSB_SB_SB_EEENS5_IJNSA_ILi0EEEST_ST_EEEEENS5_IJNS4_10UnderscoreESW_SW_EEEEENS4_23SM90_TMA_LOAD_MULTICASTENS4_14ComposedLayoutINS4_7SwizzleILi2ELi4ELi3EEENS4_18smem_ptr_flag_bitsILi8EEENSR_INS5_IJNSA_ILi8EEESG_EEENS5_IJSG_SB_EEEEEEEvNS4_8identityENS4_13SM90_TMA_LOADES19_vS1A_EENS_8epilogue10collective18CollectiveEpilogueINS1D_23Sm100TmaWarpSpecializedILi2ELi2ELi64ELb0ELb0EEEJSH_NS5_IJNSR_ISF_SB_EENSR_ISG_SB_EEEEEaSI_aSI_NS1D_6fusion15FusionCallbacksIS1H_NS1L_17LinearCombinationIaiaiLNS_15FloatRoundStyleE2EEESH_S1K_JEEENS4_5SM1004TMEM4LOAD26SM100_TMEM_LOAD_32dp32b64xES1B_S19_NS4_39AutoVectorizingCopyWithAssumedAlignmentILi128EEENS4_14SM90_TMA_STOREES19_S1W_S1W_EEEvvEEEEvNT_6ParamsE) ;  /* 0xffffff6c02107950 */ /* 0x000fea0003c3ffff */
.L_x_151:
[----:B------:R-:W-:-:S00]  /*93c0*/  BRA `(.L_x_151) ;  /* 0xfffffffc00fc7947 */ /* 0x000fc0000383ffff */
[----:B------:R-:W-:-:S00]  /*93d0*/  NOP ;  /* 0x0000000000007918 */ /* 0x000fc00000000000 */
        /* <DEDUP_REMOVED lines=10> */
.L_x_152:


//--------------------- .nv.global.init           --------------------------
	.section	.nv.global.init,"aw",@progbits
.nv.global.init:
	.type		$str$27,@object
	.size		$str$27,($str$28 - $str$27)
$str$27:
        /*0000*/ 	.byte	0x28, 0x61, 0x64, 0x64, 0x72, 0x65, 0x73, 0x73, 0x20, 0x26, 0x20, 0x6d, 0x61, 0x73, 0x6b, 0x29
        /*0010*/ 	.byte	0x20, 0x3d, 0x3d, 0x20, 0x30, 0x00
	.type		$str$28,@object
	.size		$str$28,($str$26 - $str$28)
$str$28:
        /*0016*/ 	.byte	0x2f, 0x74, 0x6d, 0x70, 0x2f, 0x63, 0x75, 0x74, 0x6c, 0x61, 0x73, 0x73, 0x5f, 0x73, 0x77, 0x65
        /*0026*/ 	.byte	0x65, 0x70, 0x5f, 0x73, 0x72, 0x63, 0x2f, 0x69, 0x6e, 0x63, 0x6c, 0x75, 0x64, 0x65, 0x2f, 0x63
        /*0036*/ 	.byte	0x75, 0x74, 0x65, 0x2f, 0x70, 0x6f, 0x69, 0x6e, 0x74, 0x65, 0x72, 0x5f, 0x66, 0x6c, 0x61, 0x67
        /*0046*/ 	.byte	0x67, 0x65, 0x64, 0x2e, 0x68, 0x70, 0x70, 0x00
	.type		$str$26,@object
	.size		$str$26,($str$25 - $str$26)
$str$26:
        /*004e*/ 	.byte	0x2f, 0x74, 0x6d, 0x70, 0x2f, 0x63, 0x75, 0x74, 0x6c, 0x61, 0x73, 0x73, 0x5f, 0x73, 0x77, 0x65
        /*005e*/ 	.byte	0x65, 0x70, 0x5f, 0x73, 0x72, 0x63, 0x2f, 0x69, 0x6e, 0x63, 0x6c, 0x75, 0x64, 0x65, 0x2f, 0x63
        /*006e*/ 	.byte	0x75, 0x74, 0x65, 0x2f, 0x61, 0x74, 0x6f, 0x6d, 0x2f, 0x63, 0x6f, 0x70, 0x79, 0x5f, 0x74, 0x72
        /*007e*/ 	.byte	0x61, 0x69, 0x74, 0x73, 0x5f, 0x73, 0x6d, 0x31, 0x30, 0x30, 0x2e, 0x68, 0x70, 0x70, 0x00
	.type		$str$25,@object
	.size		$str$25,(__unnamed_1 - $str$25)
$str$25:
        /*008d*/ 	.byte	0x28, 0x28, 0x75, 0x69, 0x6e, 0x74, 0x33, 0x32, 0x5f, 0x74, 0x28, 0x74, 0x68, 0x72, 0x65, 0x61
        /*009d*/ 	.byte	0x64, 0x49, 0x64, 0x78, 0x2e, 0x78, 0x29, 0x20, 0x2f, 0x20, 0x33, 0x32, 0x29, 0x20, 0x25, 0x20
        /*00ad*/ 	.byte	0x34, 0x29, 0x20, 0x3d, 0x3d, 0x20, 0x28, 0x28, 0x28, 0x74, 0x6d, 0x65, 0x6d, 0x5f, 0x61, 0x64
        /*00bd*/ 	.byte	0x64, 0x72, 0x20, 0x3e, 0x3e, 0x20, 0x31, 0x36, 0x29, 0x20, 0x2f, 0x20, 0x33, 0x32, 0x29, 0x20
        /*00cd*/ 	.byte	0x25, 0x20, 0x34, 0x29, 0x00
	.type		__unnamed_1,@object
	.size		__unnamed_1,(__unnamed_2 - __unnamed_1)
__unnamed_1:
        /*00d2*/ 	.byte	0x61, 0x75, 0x74, 0x6f, 0x20, 0x63, 0x75, 0x74, 0x65, 0x3a, 0x3a, 0x61, 0x73, 0x5f, 0x70, 0x6f
        /* <DEDUP_REMOVED lines=24> */
        /*0262*/ 	.byte	0x5d, 0x00
	.type		__unnamed_2,@object
	.size		__unnamed_2,(.L_2 - __unnamed_2)
__unnamed_2:
        /* <DEDUP_REMOVED lines=42> */
        /*0504*/ 	.byte	0x43, 0x3c, 0x30, 0x3e, 0x3e, 0x3e, 0x3e, 0x5d, 0x00
.L_2:


//--------------------- .nv.shared._ZN7cutlass13device_kernelINS_4gemm6kernel13GemmUniversalIN4cute5tupleIJiiiiEEENS1_10collective13CollectiveMmaINS1_35MainloopSm100TmaUmmaWarpSpecializedILi5ELi2ELi4ENS5_IJNS4_1CILi1EEENSA_ILi2EEESB_EEEEENS5_IJNSA_ILi128EEESF_NSA_ILi64EEEEEEaNS5_IJlSB_lEEEaSI_NS4_8TiledMMAINS4_8MMA_AtomIJNS4_15SM100_MMA_S8_SSIaaiLi128ELi128ELNS4_4UMMA5MajorE0ELSN_0ELNSM_8SaturateE0EEEEEENS4_6LayoutINS5_IJSB_SB_SB_EEENS5_IJNSA_ILi0EEEST_ST_EEEEENS5_IJNS4_10UnderscoreESW_SW_EEEEENS4_23SM90_TMA_LOAD_MULTICASTENS4_14ComposedLayoutINS4_7SwizzleILi2ELi4ELi3EEENS4_18smem_ptr_flag_bitsILi8EEENSR_INS5_IJNSA_ILi8EEESG_EEENS5_IJSG_SB_EEEEEEEvNS4_8identityENS4_13SM90_TMA_LOADES19_vS1A_EENS_8epilogue10collective18CollectiveEpilogueINS1D_23Sm100TmaWarpSpecializedILi2ELi2ELi64ELb0ELb0EEEJSH_NS5_IJNSR_ISF_SB_EENSR_ISG_SB_EEEEEaSI_aSI_NS1D_6fusion15FusionCallbacksIS1H_NS1L_17LinearCombinationIaiaiLNS_15FloatRoundStyleE2EEESH_S1K_JEEENS4_5SM1004TMEM4LOAD26SM100_TMEM_LOAD_32dp32b64xES1B_S19_NS4_39AutoVectorizingCopyWithAssumedAlignmentILi128EEENS4_14SM90_TMA_STOREES19_S1W_S1W_EEEvvEEEEvNT_6ParamsE --------------------------
	.section	.nv.shared._ZN7cutlass13device_kernelINS_4gemm6kernel13GemmUniversalIN4cute5tupleIJiiiiEEENS1_10collective13CollectiveMmaINS1_35MainloopSm100TmaUmmaWarpSpecializedILi5ELi2ELi4ENS5_IJNS4_1CILi1EEENSA_ILi2EEESB_EEEEENS5_IJNSA_ILi128EEESF_NSA_ILi64EEEEEEaNS5_IJlSB_lEEEaSI_NS4_8TiledMMAINS4_8MMA_AtomIJNS4_15SM100_MMA_S8_SSIaaiLi128ELi128ELNS4_4UMMA5MajorE0ELSN_0ELNSM_8SaturateE0EEEEEENS4_6LayoutINS5_IJSB_SB_SB_EEENS5_IJNSA_ILi0EEEST_ST_EEEEENS5_IJNS4_10UnderscoreESW_SW_EEEEENS4_23SM90_TMA_LOAD_MULTICASTENS4_14ComposedLayoutINS4_7SwizzleILi2ELi4ELi3EEENS4_18smem_ptr_flag_bitsILi8EEENSR_INS5_IJNSA_ILi8EEESG_EEENS5_IJSG_SB_EEEEEEEvNS4_8identityENS4_13SM90_TMA_LOADES19_vS1A_EENS_8epilogue10collective18CollectiveEpilogueINS1D_23Sm100TmaWarpSpecializedILi2ELi2ELi64ELb0ELb0EEEJSH_NS5_IJNSR_ISF_SB_EENSR_ISG_SB_EEEEEaSI_aSI_NS1D_6fusion15FusionCallbacksIS1H_NS1L_17LinearCombinationIaiaiLNS_15FloatRoundStyleE2EEESH_S1K_JEEENS4_5SM1004TMEM4LOAD26SM100_TMEM_LOAD_32dp32b64xES1B_S19_NS4_39AutoVectorizingCopyWithAssumedAlignmentILi128EEENS4_14SM90_TMA_STOREES19_S1W_S1W_EEEvvEEEEvNT_6ParamsE,"aw",@nobits
	.sectionflags	@""
	.align	16
	.zero		1024


//--------------------- .nv.shared.reserved.0     --------------------------
	.section	.nv.shared.reserved.0,"aw",@nobits
	.weak		__nv_reservedSMEM_offset_0_alias
	.size		__nv_reservedSMEM_offset_0_alias, 0, 64
	.other		__nv_reservedSMEM_offset_0_alias,@"STO_CUDA_RESERVED_SHARED STV_DEFAULT"
__nv_reservedSMEM_offset_0_alias:
	.zero		0
.nv.shared.reserved.0:
	.zero		64
	.weak		__nv_reservedSMEM_tcgen05_partition
	.type		__nv_reservedSMEM_tcgen05_partition,@object
	.size		__nv_reservedSMEM_tcgen05_partition,(.L_0 - __nv_reservedSMEM_tcgen05_partition)
__nv_reservedSMEM_tcgen05_partition:
	.zero		32
.L_0:


//--------------------- .nv.global                --------------------------
	.section	.nv.global,"aw",@nobits
.nv.global:
	.type		_ZN39_INTERNAL_cbde5222_4_k_cu_d8665f37_99114cute1_E,@object
	.size		_ZN39_INTERNAL_cbde5222_4_k_cu_d8665f37_99114cute1_E,(_ZN39_INTERNAL_cbde5222_4_k_cu_d8665f37_99114cuda3std3__45__cpo6cbeginE - _ZN39_INTERNAL_cbde5222_4_k_cu_d8665f37_99114cute1_E)
_ZN39_INTERNAL_cbde5222_4_k_cu_d8665f37_99114cute1_E:
	.zero		1
	.type		_ZN39_INTERNAL_cbde5222_4_k_cu_d8665f37_99114cuda3std3__45__cpo6cbeginE,@object
	.size		_ZN39_INTERNAL_cbde5222_4_k_cu_d8665f37_99114cuda3std3__45__cpo6cbeginE,(_ZN39_INTERNAL_cbde5222_4_k_cu_d8665f37_99114cuda3std3__48in_placeE - _ZN39_INTERNAL_cbde5222_4_k_cu_d8665f37_99114cuda3std3__45__cpo6cbeginE)
_ZN39_INTERNAL_cbde5222_4_k_cu_d8665f37_99114cuda3std3__45__cpo6cbeginE:
	.zero		1
	.type		_ZN39_INTERNAL_cbde5222_4_k_cu_d8665f37_99114cuda3std3__48in_placeE,@object
	.size		_ZN39_INTERNAL_cbde5222_4_k_cu_d8665f37_99114cuda3std3__48in_placeE,(_ZN39_INTERNAL_cbde5222_4_k_cu_d8665f37_99114cuda3std6ranges3__45__cpo9iter_moveE - _ZN39_INTERNAL_cbde5222_4_k_cu_d8665f37_99114cuda3std3__48in_placeE)
_ZN39_INTERNAL_cbde5222_4_k_cu_d8665f37_99114cuda3std3__48in_placeE:
	.zero		1
	.type		_ZN39_INTERNAL_cbde5222_4_k_cu_d8665f37_99114cuda3std6ranges3__45__cpo9iter_moveE,@object
	.size		_ZN39_INTERNAL_cbde5222_4_k_cu_d8665f37_99114cuda3std6ranges3__45__cpo9iter_moveE,(_ZN39_INTERNAL_cbde5222_4_k_cu_d8665f37_99114cuda3std3__45__cpo5beginE - _ZN39_INTERNAL_cbde5222_4_k_cu_d8665f37_99114cuda3std6ranges3__45__cpo9iter_moveE)
_ZN39_INTERNAL_cbde5222_4_k_cu_d8665f37_99114cuda3std6ranges3__45__cpo9iter_moveE:
	.zero		1
	.type		_ZN39_INTERNAL_cbde5222_4_k_cu_d8665f37_99114cuda3std3__45__cpo5beginE,@object
	.size		_ZN39_INTERNAL_cbde5222_4_k_cu_d8665f37_99114cuda3std3__45__cpo5beginE,(_ZN39_INTERNAL_cbde5222_4_k_cu_d8665f37_99114cuda3std3__441_GLOBAL__N__cbde5222_4_k_cu_d8665f37_99116ignoreE - _ZN39_INTERNAL_cbde5222_4_k_cu_d8665f37_99114cuda3std3__45__cpo5beginE)
_ZN39_INTERNAL_cbde5222_4_k_cu_d8665f37_99114cuda3std3__45__cpo5beginE:
	.zero		1
	.type		_ZN39_INTERNAL_cbde5222_4_k_cu_d8665f37_99114cuda3std3__441_GLOBAL__N__cbde5222_4_k_cu_d8665f37_99116ignoreE,@object
	.size		_ZN39_INTERNAL_cbde5222_4_k_cu_d8665f37_99114cuda3std3__441_GLOBAL__N__cbde5222_4_k_cu_d8665f37_99116ignoreE,(_ZN39_INTERNAL_cbde5222_4_k_cu_d8665f37_99114cute7productE - _ZN39_INTERNAL_cbde5222_4_k_cu_d8665f37_99114cuda3std3__441_GLOBAL__N__cbde5222_4_k_cu_d8665f37_99116ignoreE)
_ZN39_INTERNAL_cbde5222_4_k_cu_d8665f37_99114cuda3std3__441_GLOBAL__N__cbde5222_4_k_cu_d8665f37_99116ignoreE:
	.zero		1
	.type		_ZN39_INTERNAL_cbde5222_4_k_cu_d8665f37_99114cute7productE,@object
	.size		_ZN39_INTERNAL_cbde5222_4_k_cu_d8665f37_99114cute7productE,(_ZN39_INTERNAL_cbde5222_4_k_cu_d8665f37_99114cuda3std3__45__cpo3endE - _ZN39_INTERNAL_cbde5222_4_k_cu_d8665f37_99114cute7productE)
_ZN39_INTERNAL_cbde5222_4_k_cu_d8665f37_99114cute7productE:
	.zero		1
	.type		_ZN39_INTERNAL_cbde5222_4_k_cu_d8665f37_99114cuda3std3__45__cpo3endE,@object
	.size		_ZN39_INTERNAL_cbde5222_4_k_cu_d8665f37_99114cuda3std3__45__cpo3endE,(_ZN39_INTERNAL_cbde5222_4_k_cu_d8665f37_99114cuda3std3__419piecewise_constructE - _ZN39_INTERNAL_cbde5222_4_k_cu_d8665f37_99114cuda3std3__45__cpo3endE)
_ZN39_INTERNAL_cbde5222_4_k_cu_d8665f37_99114cuda3std3__45__cpo3endE:
	.zero		1
	.type		_ZN39_INTERNAL_cbde5222_4_k_cu_d8665f37_99114cuda3std3__419piecewise_constructE,@object
	.size		_ZN39_INTERNAL_cbde5222_4_k_cu_d8665f37_99114cuda3std3__419piecewise_constructE,(_ZN39_INTERNAL_cbde5222_4_k_cu_d8665f37_99114cuda3std3__45__cpo4cendE - _ZN39_INTERNAL_cbde5222_4_k_cu_d8665f37_99114cuda3std3__419piecewise_constructE)
_ZN39_INTERNAL_cbde5222_4_k_cu_d8665f37_99114cuda3std3__419piecewise_constructE:
	.zero		1
	.type		_ZN39_INTERNAL_cbde5222_4_k_cu_d8665f37_99114cuda3std3__45__cpo4cendE,@object
	.size		_ZN39_INTERNAL_cbde5222_4_k_cu_d8665f37_99114cuda3std3__45__cpo4cendE,(_ZN39_INTERNAL_cbde5222_4_k_cu_d8665f37_99114cuda3std6ranges3__45__cpo4swapE - _ZN39_INTERNAL_cbde5222_4_k_cu_d8665f37_99114cuda3std3__45__cpo4cendE)
_ZN39_INTERNAL_cbde5222_4_k_cu_d8665f37_99114cuda3std3__45__cpo4cendE:
	.zero		1
	.type		_ZN39_INTERNAL_cbde5222_4_k_cu_d8665f37_99114cuda3std6ranges3__45__cpo4swapE,@object
	.size		_ZN39_INTERNAL_cbde5222_4_k_cu_d8665f37_99114cuda3std6ranges3__45__cpo4swapE,(.L_10 - _ZN39_INTERNAL_cbde5222_4_k_cu_d8665f37_99114cuda3std6ranges3__45__cpo4swapE)
_ZN39_INTERNAL_cbde5222_4_k_cu_d8665f37_99114cuda3std6ranges3__45__cpo4swapE:
	.zero		1
.L_10:


//--------------------- .nv.constant0._ZN7cutlass13device_kernelINS_4gemm6kernel13GemmUniversalIN4cute5tupleIJiiiiEEENS1_10collective13CollectiveMmaINS1_35MainloopSm100TmaUmmaWarpSpecializedILi5ELi2ELi4ENS5_IJNS4_1CILi1EEENSA_ILi2EEESB_EEEEENS5_IJNSA_ILi128EEESF_NSA_ILi64EEEEEEaNS5_IJlSB_lEEEaSI_NS4_8TiledMMAINS4_8MMA_AtomIJNS4_15SM100_MMA_S8_SSIaaiLi128ELi128ELNS4_4UMMA5MajorE0ELSN_0ELNSM_8SaturateE0EEEEEENS4_6LayoutINS5_IJSB_SB_SB_EEENS5_IJNSA_ILi0EEEST_ST_EEEEENS5_IJNS4_10UnderscoreESW_SW_EEEEENS4_23SM90_TMA_LOAD_MULTICASTENS4_14ComposedLayoutINS4_7SwizzleILi2ELi4ELi3EEENS4_18smem_ptr_flag_bitsILi8EEENSR_INS5_IJNSA_ILi8EEESG_EEENS5_IJSG_SB_EEEEEEEvNS4_8identityENS4_13SM90_TMA_LOADES19_vS1A_EENS_8epilogue10collective18CollectiveEpilogueINS1D_23Sm100TmaWarpSpecializedILi2ELi2ELi64ELb0ELb0EEEJSH_NS5_IJNSR_ISF_SB_EENSR_ISG_SB_EEEEEaSI_aSI_NS1D_6fusion15FusionCallbacksIS1H_NS1L_17LinearCombinationIaiaiLNS_15FloatRoundStyleE2EEESH_S1K_JEEENS4_5SM1004TMEM4LOAD26SM100_TMEM_LOAD_32dp32b64xES1B_S19_NS4_39AutoVectorizingCopyWithAssumedAlignmentILi128EEENS4_14SM90_TMA_STOREES19_S1W_S1W_EEEvvEEEEvNT_6ParamsE --------------------------
	.section	.nv.constant0._ZN7cutlass13device_kernelINS_4gemm6kernel13GemmUniversalIN4cute5tupleIJiiiiEEENS1_10collective13CollectiveMmaINS1_35MainloopSm100TmaUmmaWarpSpecializedILi5ELi2ELi4ENS5_IJNS4_1CILi1EEENSA_ILi2EEESB_EEEEENS5_IJNSA_ILi128EEESF_NSA_ILi64EEEEEEaNS5_IJlSB_lEEEaSI_NS4_8TiledMMAINS4_8MMA_AtomIJNS4_15SM100_MMA_S8_SSIaaiLi128ELi128ELNS4_4UMMA5MajorE0ELSN_0ELNSM_8SaturateE0EEEEEENS4_6LayoutINS5_IJSB_SB_SB_EEENS5_IJNSA_ILi0EEEST_ST_EEEEENS5_IJNS4_10UnderscoreESW_SW_EEEEENS4_23SM90_TMA_LOAD_MULTICASTENS4_14ComposedLayoutINS4_7SwizzleILi2ELi4ELi3EEENS4_18smem_ptr_flag_bitsILi8EEENSR_INS5_IJNSA_ILi8EEESG_EEENS5_IJSG_SB_EEEEEEEvNS4_8identityENS4_13SM90_TMA_LOADES19_vS1A_EENS_8epilogue10collective18CollectiveEpilogueINS1D_23Sm100TmaWarpSpecializedILi2ELi2ELi64ELb0ELb0EEEJSH_NS5_IJNSR_ISF_SB_EENSR_ISG_SB_EEEEEaSI_aSI_NS1D_6fusion15FusionCallbacksIS1H_NS1L_17LinearCombinationIaiaiLNS_15FloatRoundStyleE2EEESH_S1K_JEEENS4_5SM1004TMEM4LOAD26SM100_TMEM_LOAD_32dp32b64xES1B_S19_NS4_39AutoVectorizingCopyWithAssumedAlignmentILi128EEENS4_14SM90_TMA_STOREES19_S1W_S1W_EEEvvEEEEvNT_6ParamsE,"a",@progbits
	.sectionflags	@""
	.align	4
.nv.constant0._ZN7cutlass13device_kernelINS_4gemm6kernel13GemmUniversalIN4cute5tupleIJiiiiEEENS1_10collective13CollectiveMmaINS1_35MainloopSm100TmaUmmaWarpSpecializedILi5ELi2ELi4ENS5_IJNS4_1CILi1EEENSA_ILi2EEESB_EEEEENS5_IJNSA_ILi128EEESF_NSA_ILi64EEEEEEaNS5_IJlSB_lEEEaSI_NS4_8TiledMMAINS4_8MMA_AtomIJNS4_15SM100_MMA_S8_SSIaaiLi128ELi128ELNS4_4UMMA5MajorE0ELSN_0ELNSM_8SaturateE0EEEEEENS4_6LayoutINS5_IJSB_SB_SB_EEENS5_IJNSA_ILi0EEEST_ST_EEEEENS5_IJNS4_10UnderscoreESW_SW_EEEEENS4_23SM90_TMA_LOAD_MULTICASTENS4_14ComposedLayoutINS4_7SwizzleILi2ELi4ELi3EEENS4_18smem_ptr_flag_bitsILi8EEENSR_INS5_IJNSA_ILi8EEESG_EEENS5_IJSG_SB_EEEEEEEvNS4_8identityENS4_13SM90_TMA_LOADES19_vS1A_EENS_8epilogue10collective18CollectiveEpilogueINS1D_23Sm100TmaWarpSpecializedILi2ELi2ELi64ELb0ELb0EEEJSH_NS5_IJNSR_ISF_SB_EENSR_ISG_SB_EEEEEaSI_aSI_NS1D_6fusion15FusionCallbacksIS1H_NS1L_17LinearCombinationIaiaiLNS_15FloatRoundStyleE2EEESH_S1K_JEEENS4_5SM1004TMEM4LOAD26SM100_TMEM_LOAD_32dp32b64xES1B_S19_NS4_39AutoVectorizingCopyWithAssumedAlignmentILi128EEENS4_14SM90_TMA_STOREES19_S1W_S1W_EEEvvEEEEvNT_6ParamsE:
	.zero		2944


//--------------------- SYMBOLS --------------------------

	.type		.nv.reservedSmem.offset0,@object
	.size		.nv.reservedSmem.offset0,0x4
	.type		.nv.reservedSmem.cap,@object
	.size		.nv.reservedSmem.cap,0x4
	.type		__assertfail,@function
